//
// Generated by NVIDIA NVVM Compiler
//
// Compiler Build ID: CL-36424714
// Cuda compilation tools, release 13.0, V13.0.88
// Based on NVVM 20.0.0
//

.version 9.0
.target sm_100
.address_size 64

	// .globl	_Z13compute_deltaPdS_iidd

.visible .entry _Z13compute_deltaPdS_iidd(
	.param .u64 .ptr .align 1 _Z13compute_deltaPdS_iidd_param_0,
	.param .u64 .ptr .align 1 _Z13compute_deltaPdS_iidd_param_1,
	.param .u32 _Z13compute_deltaPdS_iidd_param_2,
	.param .u32 _Z13compute_deltaPdS_iidd_param_3,
	.param .f64 _Z13compute_deltaPdS_iidd_param_4,
	.param .f64 _Z13compute_deltaPdS_iidd_param_5
)
{
	.reg .pred 	%p<3>;
	.reg .b32 	%r<20>;
	.reg .b64 	%rd<20>;
	.reg .b64 	%fd<18>;

	ld.param.u64 	%rd3, [_Z13compute_deltaPdS_iidd_param_0];
	ld.param.u64 	%rd4, [_Z13compute_deltaPdS_iidd_param_1];
	ld.param.u32 	%r8, [_Z13compute_deltaPdS_iidd_param_2];
	ld.param.u32 	%r9, [_Z13compute_deltaPdS_iidd_param_3];
	ld.param.f64 	%fd1, [_Z13compute_deltaPdS_iidd_param_4];
	ld.param.f64 	%fd2, [_Z13compute_deltaPdS_iidd_param_5];
	mov.u32 	%r1, %ntid.x;
	mov.u32 	%r10, %tid.x;
	mov.u32 	%r11, %ctaid.x;
	mad.lo.s32 	%r19, %r11, %r1, %r10;
	add.s32 	%r3, %r8, -2;
	add.s32 	%r12, %r9, -2;
	mul.lo.s32 	%r4, %r12, %r3;
	setp.ge.s32 	%p1, %r19, %r4;
	@%p1 bra 	$L__BB0_3;
	cvta.to.global.u64 	%rd1, %rd3;
	mov.u32 	%r13, %nctaid.x;
	mul.lo.s32 	%r5, %r1, %r13;
	cvta.to.global.u64 	%rd2, %rd4;
	cvt.s64.s32 	%rd13, %r8;
	mul.wide.s32 	%rd14, %r8, 8;
$L__BB0_2:
	div.s32 	%r14, %r19, %r3;
	mul.lo.s32 	%r15, %r14, %r3;
	sub.s32 	%r16, %r19, %r15;
	mad.lo.s32 	%r17, %r8, %r14, %r8;
	cvt.s64.s32 	%rd5, %r17;
	cvt.s64.s32 	%rd6, %r16;
	add.s64 	%rd7, %rd6, %rd5;
	shl.b64 	%rd8, %rd7, 3;
	add.s64 	%rd9, %rd1, %rd8;
	ld.global.f64 	%fd3, [%rd9+16];
	ld.global.f64 	%fd4, [%rd9+8];
	add.f64 	%fd5, %fd4, %fd4;
	sub.f64 	%fd6, %fd3, %fd5;
	add.s32 	%r18, %r17, %r16;
	cvt.s64.s32 	%rd10, %r18;
	mul.wide.s32 	%rd11, %r18, 8;
	add.s64 	%rd12, %rd1, %rd11;
	ld.global.f64 	%fd7, [%rd12];
	add.f64 	%fd8, %fd7, %fd6;
	div.rn.f64 	%fd9, %fd8, %fd1;
	div.rn.f64 	%fd10, %fd9, %fd1;
	add.s64 	%rd15, %rd12, %rd14;
	ld.global.f64 	%fd11, [%rd15+8];
	sub.f64 	%fd12, %fd11, %fd5;
	sub.s64 	%rd16, %rd10, %rd13;
	shl.b64 	%rd17, %rd16, 3;
	add.s64 	%rd18, %rd1, %rd17;
	ld.global.f64 	%fd13, [%rd18+8];
	add.f64 	%fd14, %fd13, %fd12;
	div.rn.f64 	%fd15, %fd14, %fd2;
	div.rn.f64 	%fd16, %fd15, %fd2;
	add.f64 	%fd17, %fd10, %fd16;
	add.s64 	%rd19, %rd2, %rd8;
	st.global.f64 	[%rd19+8], %fd17;
	add.s32 	%r19, %r19, %r5;
	setp.lt.s32 	%p2, %r19, %r4;
	@%p2 bra 	$L__BB0_2;
$L__BB0_3:
	ret;

}
	// .globl	_Z12clear_memoryPd
.visible .entry _Z12clear_memoryPd(
	.param .u64 .ptr .align 1 _Z12clear_memoryPd_param_0
)
{
	.reg .b64 	%rd<4>;

	ld.param.u64 	%rd1, [_Z12clear_memoryPd_param_0];
	cvta.to.global.u64 	%rd2, %rd1;
	mov.b64 	%rd3, 0;
	st.global.u64 	[%rd2], %rd3;
	ret;

}
	// .globl	_Z12add_with_tauPdS_dii
.visible .entry _Z12add_with_tauPdS_dii(
	.param .u64 .ptr .align 1 _Z12add_with_tauPdS_dii_param_0,
	.param .u64 .ptr .align 1 _Z12add_with_tauPdS_dii_param_1,
	.param .f64 _Z12add_with_tauPdS_dii_param_2,
	.param .u32 _Z12add_with_tauPdS_dii_param_3,
	.param .u32 _Z12add_with_tauPdS_dii_param_4
)
{
	.reg .pred 	%p<7>;
	.reg .b32 	%r<57>;
	.reg .b64 	%rd<35>;
	.reg .b64 	%fd<17>;

	ld.param.u64 	%rd3, [_Z12add_with_tauPdS_dii_param_0];
	ld.param.u64 	%rd4, [_Z12add_with_tauPdS_dii_param_1];
	ld.param.f64 	%fd1, [_Z12add_with_tauPdS_dii_param_2];
	ld.param.u32 	%r14, [_Z12add_with_tauPdS_dii_param_3];
	ld.param.u32 	%r15, [_Z12add_with_tauPdS_dii_param_4];
	cvta.to.global.u64 	%rd1, %rd3;
	cvta.to.global.u64 	%rd2, %rd4;
	mov.u32 	%r16, %ntid.x;
	mov.u32 	%r17, %nctaid.x;
	mul.lo.s32 	%r1, %r16, %r17;
	mov.u32 	%r18, %tid.x;
	mov.u32 	%r19, %ctaid.x;
	mad.lo.s32 	%r55, %r19, %r16, %r18;
	add.s32 	%r3, %r14, -2;
	add.s32 	%r20, %r15, -2;
	mul.lo.s32 	%r4, %r20, %r3;
	setp.ge.s32 	%p1, %r55, %r4;
	@%p1 bra 	$L__BB2_6;
	add.s32 	%r21, %r55, %r1;
	max.s32 	%r22, %r4, %r21;
	setp.lt.s32 	%p2, %r21, %r4;
	selp.u32 	%r23, 1, 0, %p2;
	add.s32 	%r24, %r21, %r23;
	sub.s32 	%r25, %r22, %r24;
	div.u32 	%r26, %r25, %r1;
	add.s32 	%r5, %r26, %r23;
	and.b32  	%r27, %r5, 3;
	setp.eq.s32 	%p3, %r27, 3;
	@%p3 bra 	$L__BB2_4;
	add.s32 	%r28, %r5, 1;
	and.b32  	%r29, %r28, 3;
	neg.s32 	%r53, %r29;
$L__BB2_3:
	.pragma "nounroll";
	div.s32 	%r30, %r55, %r3;
	mul.lo.s32 	%r31, %r30, %r3;
	sub.s32 	%r32, %r55, %r31;
	mad.lo.s32 	%r33, %r14, %r30, %r14;
	cvt.s64.s32 	%rd5, %r33;
	cvt.s64.s32 	%rd6, %r32;
	add.s64 	%rd7, %rd6, %rd5;
	shl.b64 	%rd8, %rd7, 3;
	add.s64 	%rd9, %rd2, %rd8;
	ld.global.f64 	%fd2, [%rd9+8];
	add.s64 	%rd10, %rd1, %rd8;
	ld.global.f64 	%fd3, [%rd10+8];
	fma.rn.f64 	%fd4, %fd1, %fd2, %fd3;
	st.global.f64 	[%rd10+8], %fd4;
	add.s32 	%r55, %r55, %r1;
	add.s32 	%r53, %r53, 1;
	setp.ne.s32 	%p4, %r53, 0;
	@%p4 bra 	$L__BB2_3;
$L__BB2_4:
	setp.lt.u32 	%p5, %r5, 3;
	@%p5 bra 	$L__BB2_6;
$L__BB2_5:
	div.s32 	%r34, %r55, %r3;
	mul.lo.s32 	%r35, %r34, %r3;
	sub.s32 	%r36, %r55, %r35;
	mad.lo.s32 	%r37, %r14, %r34, %r14;
	cvt.s64.s32 	%rd11, %r37;
	cvt.s64.s32 	%rd12, %r36;
	add.s64 	%rd13, %rd12, %rd11;
	shl.b64 	%rd14, %rd13, 3;
	add.s64 	%rd15, %rd2, %rd14;
	ld.global.f64 	%fd5, [%rd15+8];
	add.s64 	%rd16, %rd1, %rd14;
	ld.global.f64 	%fd6, [%rd16+8];
	fma.rn.f64 	%fd7, %fd1, %fd5, %fd6;
	st.global.f64 	[%rd16+8], %fd7;
	add.s32 	%r38, %r55, %r1;
	div.s32 	%r39, %r38, %r3;
	mul.lo.s32 	%r40, %r39, %r3;
	sub.s32 	%r41, %r38, %r40;
	mad.lo.s32 	%r42, %r14, %r39, %r14;
	cvt.s64.s32 	%rd17, %r42;
	cvt.s64.s32 	%rd18, %r41;
	add.s64 	%rd19, %rd18, %rd17;
	shl.b64 	%rd20, %rd19, 3;
	add.s64 	%rd21, %rd2, %rd20;
	ld.global.f64 	%fd8, [%rd21+8];
	add.s64 	%rd22, %rd1, %rd20;
	ld.global.f64 	%fd9, [%rd22+8];
	fma.rn.f64 	%fd10, %fd1, %fd8, %fd9;
	st.global.f64 	[%rd22+8], %fd10;
	add.s32 	%r43, %r38, %r1;
	div.s32 	%r44, %r43, %r3;
	mul.lo.s32 	%r45, %r44, %r3;
	sub.s32 	%r46, %r43, %r45;
	mad.lo.s32 	%r47, %r14, %r44, %r14;
	cvt.s64.s32 	%rd23, %r47;
	cvt.s64.s32 	%rd24, %r46;
	add.s64 	%rd25, %rd24, %rd23;
	shl.b64 	%rd26, %rd25, 3;
	add.s64 	%rd27, %rd2, %rd26;
	ld.global.f64 	%fd11, [%rd27+8];
	add.s64 	%rd28, %rd1, %rd26;
	ld.global.f64 	%fd12, [%rd28+8];
	fma.rn.f64 	%fd13, %fd1, %fd11, %fd12;
	st.global.f64 	[%rd28+8], %fd13;
	add.s32 	%r48, %r43, %r1;
	div.s32 	%r49, %r48, %r3;
	mul.lo.s32 	%r50, %r49, %r3;
	sub.s32 	%r51, %r48, %r50;
	mad.lo.s32 	%r52, %r14, %r49, %r14;
	cvt.s64.s32 	%rd29, %r52;
	cvt.s64.s32 	%rd30, %r51;
	add.s64 	%rd31, %rd30, %rd29;
	shl.b64 	%rd32, %rd31, 3;
	add.s64 	%rd33, %rd2, %rd32;
	ld.global.f64 	%fd14, [%rd33+8];
	add.s64 	%rd34, %rd1, %rd32;
	ld.global.f64 	%fd15, [%rd34+8];
	fma.rn.f64 	%fd16, %fd1, %fd14, %fd15;
	st.global.f64 	[%rd34+8], %fd16;
	add.s32 	%r55, %r48, %r1;
	setp.lt.s32 	%p6, %r55, %r4;
	@%p6 bra 	$L__BB2_5;
$L__BB2_6:
	ret;

}
	// .globl	_Z15compute_l1_normPdS_S_ii
.visible .entry _Z15compute_l1_normPdS_S_ii(
	.param .u64 .ptr .align 1 _Z15compute_l1_normPdS_S_ii_param_0,
	.param .u64 .ptr .align 1 _Z15compute_l1_normPdS_S_ii_param_1,
	.param .u64 .ptr .align 1 _Z15compute_l1_normPdS_S_ii_param_2,
	.param .u32 _Z15compute_l1_normPdS_S_ii_param_3,
	.param .u32 _Z15compute_l1_normPdS_S_ii_param_4
)
{
	.reg .pred 	%p<4>;
	.reg .b32 	%r<19>;
	.reg .b64 	%rd<13>;
	.reg .b64 	%fd<10>;

	ld.param.u64 	%rd4, [_Z15compute_l1_normPdS_S_ii_param_0];
	ld.param.u64 	%rd5, [_Z15compute_l1_normPdS_S_ii_param_1];
	ld.param.u64 	%rd6, [_Z15compute_l1_normPdS_S_ii_param_2];
	ld.param.u32 	%r8, [_Z15compute_l1_normPdS_S_ii_param_3];
	ld.param.u32 	%r9, [_Z15compute_l1_normPdS_S_ii_param_4];
	cvta.to.global.u64 	%rd1, %rd6;
	mov.u32 	%r1, %ntid.x;
	mov.u32 	%r10, %tid.x;
	mov.u32 	%r11, %ctaid.x;
	mad.lo.s32 	%r18, %r11, %r1, %r10;
	add.s32 	%r3, %r8, -2;
	add.s32 	%r12, %r9, -2;
	mul.lo.s32 	%r4, %r12, %r3;
	setp.ge.s32 	%p1, %r18, %r4;
	@%p1 bra 	$L__BB3_5;
	ld.global.f64 	%fd9, [%rd1];
	mov.u32 	%r13, %nctaid.x;
	mul.lo.s32 	%r5, %r1, %r13;
	cvta.to.global.u64 	%rd2, %rd4;
	cvta.to.global.u64 	%rd3, %rd5;
$L__BB3_2:
	div.s32 	%r14, %r18, %r3;
	mul.lo.s32 	%r15, %r14, %r3;
	sub.s32 	%r16, %r18, %r15;
	mad.lo.s32 	%r17, %r8, %r14, %r8;
	cvt.s64.s32 	%rd7, %r17;
	cvt.s64.s32 	%rd8, %r16;
	add.s64 	%rd9, %rd8, %rd7;
	shl.b64 	%rd10, %rd9, 3;
	add.s64 	%rd11, %rd2, %rd10;
	ld.global.f64 	%fd5, [%rd11+8];
	add.s64 	%rd12, %rd3, %rd10;
	ld.global.f64 	%fd6, [%rd12+8];
	sub.f64 	%fd7, %fd5, %fd6;
	abs.f64 	%fd3, %fd7;
	setp.leu.f64 	%p2, %fd3, %fd9;
	@%p2 bra 	$L__BB3_4;
	st.global.f64 	[%rd1], %fd3;
	mov.f64 	%fd9, %fd3;
$L__BB3_4:
	add.s32 	%r18, %r18, %r5;
	setp.lt.s32 	%p3, %r18, %r4;
	@%p3 bra 	$L__BB3_2;
$L__BB3_5:
	ret;

}
	// .globl	_Z13assign_valuesPdS_ii
.visible .entry _Z13assign_valuesPdS_ii(
	.param .u64 .ptr .align 1 _Z13assign_valuesPdS_ii_param_0,
	.param .u64 .ptr .align 1 _Z13assign_valuesPdS_ii_param_1,
	.param .u32 _Z13assign_valuesPdS_ii_param_2,
	.param .u32 _Z13assign_valuesPdS_ii_param_3
)
{
	.reg .pred 	%p<7>;
	.reg .b32 	%r<57>;
	.reg .b64 	%rd<35>;
	.reg .b64 	%fd<6>;

	ld.param.u64 	%rd3, [_Z13assign_valuesPdS_ii_param_0];
	ld.param.u64 	%rd4, [_Z13assign_valuesPdS_ii_param_1];
	ld.param.u32 	%r14, [_Z13assign_valuesPdS_ii_param_2];
	ld.param.u32 	%r15, [_Z13assign_valuesPdS_ii_param_3];
	cvta.to.global.u64 	%rd1, %rd3;
	cvta.to.global.u64 	%rd2, %rd4;
	mov.u32 	%r16, %ntid.x;
	mov.u32 	%r17, %nctaid.x;
	mul.lo.s32 	%r1, %r16, %r17;
	mov.u32 	%r18, %tid.x;
	mov.u32 	%r19, %ctaid.x;
	mad.lo.s32 	%r55, %r19, %r16, %r18;
	add.s32 	%r3, %r14, -2;
	add.s32 	%r20, %r15, -2;
	mul.lo.s32 	%r4, %r20, %r3;
	setp.ge.s32 	%p1, %r55, %r4;
	@%p1 bra 	$L__BB4_6;
	add.s32 	%r21, %r55, %r1;
	max.s32 	%r22, %r4, %r21;
	setp.lt.s32 	%p2, %r21, %r4;
	selp.u32 	%r23, 1, 0, %p2;
	add.s32 	%r24, %r21, %r23;
	sub.s32 	%r25, %r22, %r24;
	div.u32 	%r26, %r25, %r1;
	add.s32 	%r5, %r26, %r23;
	and.b32  	%r27, %r5, 3;
	setp.eq.s32 	%p3, %r27, 3;
	@%p3 bra 	$L__BB4_4;
	add.s32 	%r28, %r5, 1;
	and.b32  	%r29, %r28, 3;
	neg.s32 	%r53, %r29;
$L__BB4_3:
	.pragma "nounroll";
	div.s32 	%r30, %r55, %r3;
	mul.lo.s32 	%r31, %r30, %r3;
	sub.s32 	%r32, %r55, %r31;
	mad.lo.s32 	%r33, %r14, %r30, %r14;
	cvt.s64.s32 	%rd5, %r33;
	cvt.s64.s32 	%rd6, %r32;
	add.s64 	%rd7, %rd6, %rd5;
	shl.b64 	%rd8, %rd7, 3;
	add.s64 	%rd9, %rd2, %rd8;
	ld.global.f64 	%fd1, [%rd9+8];
	add.s64 	%rd10, %rd1, %rd8;
	st.global.f64 	[%rd10+8], %fd1;
	add.s32 	%r55, %r55, %r1;
	add.s32 	%r53, %r53, 1;
	setp.ne.s32 	%p4, %r53, 0;
	@%p4 bra 	$L__BB4_3;
$L__BB4_4:
	setp.lt.u32 	%p5, %r5, 3;
	@%p5 bra 	$L__BB4_6;
$L__BB4_5:
	div.s32 	%r34, %r55, %r3;
	mul.lo.s32 	%r35, %r34, %r3;
	sub.s32 	%r36, %r55, %r35;
	mad.lo.s32 	%r37, %r14, %r34, %r14;
	cvt.s64.s32 	%rd11, %r37;
	cvt.s64.s32 	%rd12, %r36;
	add.s64 	%rd13, %rd12, %rd11;
	shl.b64 	%rd14, %rd13, 3;
	add.s64 	%rd15, %rd2, %rd14;
	ld.global.f64 	%fd2, [%rd15+8];
	add.s64 	%rd16, %rd1, %rd14;
	st.global.f64 	[%rd16+8], %fd2;
	add.s32 	%r38, %r55, %r1;
	div.s32 	%r39, %r38, %r3;
	mul.lo.s32 	%r40, %r39, %r3;
	sub.s32 	%r41, %r38, %r40;
	mad.lo.s32 	%r42, %r14, %r39, %r14;
	cvt.s64.s32 	%rd17, %r42;
	cvt.s64.s32 	%rd18, %r41;
	add.s64 	%rd19, %rd18, %rd17;
	shl.b64 	%rd20, %rd19, 3;
	add.s64 	%rd21, %rd2, %rd20;
	ld.global.f64 	%fd3, [%rd21+8];
	add.s64 	%rd22, %rd1, %rd20;
	st.global.f64 	[%rd22+8], %fd3;
	add.s32 	%r43, %r38, %r1;
	div.s32 	%r44, %r43, %r3;
	mul.lo.s32 	%r45, %r44, %r3;
	sub.s32 	%r46, %r43, %r45;
	mad.lo.s32 	%r47, %r14, %r44, %r14;
	cvt.s64.s32 	%rd23, %r47;
	cvt.s64.s32 	%rd24, %r46;
	add.s64 	%rd25, %rd24, %rd23;
	shl.b64 	%rd26, %rd25, 3;
	add.s64 	%rd27, %rd2, %rd26;
	ld.global.f64 	%fd4, [%rd27+8];
	add.s64 	%rd28, %rd1, %rd26;
	st.global.f64 	[%rd28+8], %fd4;
	add.s32 	%r48, %r43, %r1;
	div.s32 	%r49, %r48, %r3;
	mul.lo.s32 	%r50, %r49, %r3;
	sub.s32 	%r51, %r48, %r50;
	mad.lo.s32 	%r52, %r14, %r49, %r14;
	cvt.s64.s32 	%rd29, %r52;
	cvt.s64.s32 	%rd30, %r51;
	add.s64 	%rd31, %rd30, %rd29;
	shl.b64 	%rd32, %rd31, 3;
	add.s64 	%rd33, %rd2, %rd32;
	ld.global.f64 	%fd5, [%rd33+8];
	add.s64 	%rd34, %rd1, %rd32;
	st.global.f64 	[%rd34+8], %fd5;
	add.s32 	%r55, %r48, %r1;
	setp.lt.s32 	%p6, %r55, %r4;
	@%p6 bra 	$L__BB4_5;
$L__BB4_6:
	ret;

}
	// .globl	_Z23set_boundary_conditionsPdii
.visible .entry _Z23set_boundary_conditionsPdii(
	.param .u64 .ptr .align 1 _Z23set_boundary_conditionsPdii_param_0,
	.param .u32 _Z23set_boundary_conditionsPdii_param_1,
	.param .u32 _Z23set_boundary_conditionsPdii_param_2
)
{
	.reg .pred 	%p<32>;
	.reg .b32 	%r<64>;
	.reg .b64 	%rd<13>;
	.reg .b64 	%fd<6>;

	ld.param.u64 	%rd2, [_Z23set_boundary_conditionsPdii_param_0];
	ld.param.u32 	%r14, [_Z23set_boundary_conditionsPdii_param_1];
	ld.param.u32 	%r15, [_Z23set_boundary_conditionsPdii_param_2];
	cvta.to.global.u64 	%rd1, %rd2;
	mov.u32 	%r16, %ntid.x;
	mov.u32 	%r17, %nctaid.x;
	mul.lo.s32 	%r1, %r16, %r17;
	mov.u32 	%r18, %tid.x;
	mov.u32 	%r19, %ctaid.x;
	mad.lo.s32 	%r62, %r19, %r16, %r18;
	mul.lo.s32 	%r3, %r15, %r14;
	setp.ge.s32 	%p1, %r62, %r3;
	@%p1 bra 	$L__BB5_6;
	add.s32 	%r4, %r14, -1;
	add.s32 	%r20, %r62, %r1;
	max.s32 	%r21, %r3, %r20;
	setp.lt.s32 	%p2, %r20, %r3;
	selp.u32 	%r22, 1, 0, %p2;
	add.s32 	%r23, %r20, %r22;
	sub.s32 	%r24, %r21, %r23;
	div.u32 	%r25, %r24, %r1;
	add.s32 	%r5, %r25, %r22;
	and.b32  	%r26, %r5, 3;
	setp.eq.s32 	%p3, %r26, 3;
	@%p3 bra 	$L__BB5_4;
	add.s32 	%r27, %r5, 1;
	and.b32  	%r28, %r27, 3;
	neg.s32 	%r60, %r28;
$L__BB5_3:
	.pragma "nounroll";
	div.s32 	%r29, %r62, %r14;
	mul.lo.s32 	%r31, %r29, %r14;
	sub.s32 	%r32, %r62, %r31;
	setp.ne.s32 	%p4, %r32, 0;
	setp.ne.s32 	%p5, %r32, %r4;
	and.pred  	%p6, %p4, %p5;
	setp.eq.s32 	%p7, %r29, 0;
	and.pred  	%p8, %p6, %p7;
	selp.u32 	%r33, 1, 0, %p8;
	cvt.rn.f64.u32 	%fd1, %r33;
	mul.wide.s32 	%rd3, %r62, 8;
	add.s64 	%rd4, %rd1, %rd3;
	st.global.f64 	[%rd4], %fd1;
	add.s32 	%r62, %r62, %r1;
	add.s32 	%r60, %r60, 1;
	setp.ne.s32 	%p9, %r60, 0;
	@%p9 bra 	$L__BB5_3;
$L__BB5_4:
	setp.lt.u32 	%p10, %r5, 3;
	@%p10 bra 	$L__BB5_6;
$L__BB5_5:
	div.s32 	%r34, %r62, %r14;
	mul.lo.s32 	%r36, %r34, %r14;
	sub.s32 	%r37, %r62, %r36;
	setp.ne.s32 	%p11, %r37, 0;
	setp.ne.s32 	%p12, %r37, %r4;
	and.pred  	%p13, %p11, %p12;
	setp.eq.s32 	%p14, %r34, 0;
	and.pred  	%p15, %p13, %p14;
	selp.u32 	%r38, 1, 0, %p15;
	cvt.rn.f64.u32 	%fd2, %r38;
	mul.wide.s32 	%rd5, %r62, 8;
	add.s64 	%rd6, %rd1, %rd5;
	st.global.f64 	[%rd6], %fd2;
	add.s32 	%r39, %r62, %r1;
	div.s32 	%r40, %r39, %r14;
	mul.lo.s32 	%r41, %r40, %r14;
	sub.s32 	%r42, %r39, %r41;
	setp.ne.s32 	%p16, %r42, 0;
	setp.ne.s32 	%p17, %r42, %r4;
	and.pred  	%p18, %p16, %p17;
	setp.eq.s32 	%p19, %r40, 0;
	and.pred  	%p20, %p18, %p19;
	selp.u32 	%r44, 1, 0, %p20;
	cvt.rn.f64.u32 	%fd3, %r44;
	add.s32 	%r45, %r41, %r42;
	mul.wide.s32 	%rd7, %r45, 8;
	add.s64 	%rd8, %rd1, %rd7;
	st.global.f64 	[%rd8], %fd3;
	add.s32 	%r46, %r39, %r1;
	div.s32 	%r47, %r46, %r14;
	mul.lo.s32 	%r48, %r47, %r14;
	sub.s32 	%r49, %r46, %r48;
	setp.ne.s32 	%p21, %r49, 0;
	setp.ne.s32 	%p22, %r49, %r4;
	and.pred  	%p23, %p21, %p22;
	setp.eq.s32 	%p24, %r47, 0;
	and.pred  	%p25, %p23, %p24;
	selp.u32 	%r51, 1, 0, %p25;
	cvt.rn.f64.u32 	%fd4, %r51;
	add.s32 	%r52, %r48, %r49;
	mul.wide.s32 	%rd9, %r52, 8;
	add.s64 	%rd10, %rd1, %rd9;
	st.global.f64 	[%rd10], %fd4;
	add.s32 	%r53, %r46, %r1;
	div.s32 	%r54, %r53, %r14;
	mul.lo.s32 	%r55, %r54, %r14;
	sub.s32 	%r56, %r53, %r55;
	setp.ne.s32 	%p26, %r56, 0;
	setp.ne.s32 	%p27, %r56, %r4;
	and.pred  	%p28, %p26, %p27;
	setp.eq.s32 	%p29, %r54, 0;
	and.pred  	%p30, %p28, %p29;
	selp.u32 	%r58, 1, 0, %p30;
	cvt.rn.f64.u32 	%fd5, %r58;
	add.s32 	%r59, %r55, %r56;
	mul.wide.s32 	%rd11, %r59, 8;
	add.s64 	%rd12, %rd1, %rd11;
	st.global.f64 	[%rd12], %fd5;
	add.s32 	%r62, %r53, %r1;
	setp.lt.s32 	%p31, %r62, %r3;
	@%p31 bra 	$L__BB5_5;
$L__BB5_6:
	ret;

}


// ===== COMPILED SASS (sm_100) =====

	.target	sm_100

	.elftype	@"ET_EXEC"


//--------------------- .note.nv.tkinfo           --------------------------
	.section	.note.nv.tkinfo,"",@"SHT_NOTE"
	.sectionflags	@"SHF_NOTE_NV_TKINFO"
	.tkinfo
        /*0018*/ 	.word	0x00000002
        /*0030*/ 	.string	""
        /*0030*/ 	.string	"ptxas"
        /*0030*/ 	.string	"Cuda compilation tools, release 13.0, V13.0.88"
        /*0030*/ 	.string	"Build cuda_13.0.r13.0/compiler.36424714_0"
        /*0030*/ 	.string	"-arch sm_100 -m 64 "



//--------------------- .note.nv.cuinfo           --------------------------
	.section	.note.nv.cuinfo,"",@"SHT_NOTE"
	.sectionflags	@"SHF_NOTE_NV_CUINFO"
        /*0018*/ 	.short	0x0002
        /*001a*/ 	.short	0x0064
        /*001c*/ 	.short	0x0082
	.zero		2


//--------------------- .nv.info                  --------------------------
	.section	.nv.info,"",@"SHT_CUDA_INFO"
	.align	4


	//----- nvinfo : EIATTR_REGCOUNT
	.align		4
        /*0000*/ 	.byte	0x04, 0x2f
        /*0002*/ 	.short	(.L_1 - .L_0)
	.align		4
.L_0:
        /*0004*/ 	.word	index@(_Z13compute_deltaPdS_iidd)
        /*0008*/ 	.word	0x0000002a


	//----- nvinfo : EIATTR_FRAME_SIZE
	.align		4
.L_1:
        /*000c*/ 	.byte	0x04, 0x11
        /*000e*/ 	.short	(.L_3 - .L_2)
	.align		4
.L_2:
        /*0010*/ 	.word	index@($__internal_0_$__cuda_sm20_div_rn_f64_full)
        /*0014*/ 	.word	0x00000000


	//----- nvinfo : EIATTR_FRAME_SIZE
	.align		4
.L_3:
        /*0018*/ 	.byte	0x04, 0x11
        /*001a*/ 	.short	(.L_5 - .L_4)
	.align		4
.L_4:
        /*001c*/ 	.word	index@(_Z13compute_deltaPdS_iidd)
        /*0020*/ 	.word	0x00000000


	//----- nvinfo : EIATTR_REGCOUNT
	.align		4
.L_5:
        /*0024*/ 	.byte	0x04, 0x2f
        /*0026*/ 	.short	(.L_7 - .L_6)
	.align		4
.L_6:
        /*0028*/ 	.word	index@(_Z12clear_memoryPd)
        /*002c*/ 	.word	0x00000006


	//----- nvinfo : EIATTR_FRAME_SIZE
	.align		4
.L_7:
        /*0030*/ 	.byte	0x04, 0x11
        /*0032*/ 	.short	(.L_9 - .L_8)
	.align		4
.L_8:
        /*0034*/ 	.word	index@(_Z12clear_memoryPd)
        /*0038*/ 	.word	0x00000000


	//----- nvinfo : EIATTR_REGCOUNT
	.align		4
.L_9:
        /*003c*/ 	.byte	0x04, 0x2f
        /*003e*/ 	.short	(.L_11 - .L_10)
	.align		4
.L_10:
        /*0040*/ 	.word	index@(_Z12add_with_tauPdS_dii)
        /*0044*/ 	.word	0x00000019


	//----- nvinfo : EIATTR_FRAME_SIZE
	.align		4
.L_11:
        /*0048*/ 	.byte	0x04, 0x11
        /*004a*/ 	.short	(.L_13 - .L_12)
	.align		4
.L_12:
        /*004c*/ 	.word	index@(_Z12add_with_tauPdS_dii)
        /*0050*/ 	.word	0x00000000


	//----- nvinfo : EIATTR_REGCOUNT
	.align		4
.L_13:
        /*0054*/ 	.byte	0x04, 0x2f
        /*0056*/ 	.short	(.L_15 - .L_14)
	.align		4
.L_14:
        /*0058*/ 	.word	index@(_Z15compute_l1_normPdS_S_ii)
        /*005c*/ 	.word	0x00000014


	//----- nvinfo : EIATTR_FRAME_SIZE
	.align		4
.L_15:
        /*0060*/ 	.byte	0x04, 0x11
        /*0062*/ 	.short	(.L_17 - .L_16)
	.align		4
.L_16:
        /*0064*/ 	.word	index@(_Z15compute_l1_normPdS_S_ii)
        /*0068*/ 	.word	0x00000000


	//----- nvinfo : EIATTR_REGCOUNT
	.align		4
.L_17:
        /*006c*/ 	.byte	0x04, 0x2f
        /*006e*/ 	.short	(.L_19 - .L_18)
	.align		4
.L_18:
        /*0070*/ 	.word	index@(_Z13assign_valuesPdS_ii)
        /*0074*/ 	.word	0x00000017


	//----- nvinfo : EIATTR_FRAME_SIZE
	.align		4
.L_19:
        /*0078*/ 	.byte	0x04, 0x11
        /*007a*/ 	.short	(.L_21 - .L_20)
	.align		4
.L_20:
        /*007c*/ 	.word	index@(_Z13assign_valuesPdS_ii)
        /*0080*/ 	.word	0x00000000


	//----- nvinfo : EIATTR_REGCOUNT
	.align		4
.L_21:
        /*0084*/ 	.byte	0x04, 0x2f
        /*0086*/ 	.short	(.L_23 - .L_22)
	.align		4
.L_22:
        /*0088*/ 	.word	index@(_Z23set_boundary_conditionsPdii)
        /*008c*/ 	.word	0x0000001c


	//----- nvinfo : EIATTR_FRAME_SIZE
	.align		4
.L_23:
        /*0090*/ 	.byte	0x04, 0x11
        /*0092*/ 	.short	(.L_25 - .L_24)
	.align		4
.L_24:
        /*0094*/ 	.word	index@(_Z23set_boundary_conditionsPdii)
        /*0098*/ 	.word	0x00000000


	//----- nvinfo : EIATTR_MIN_STACK_SIZE
	.align		4
.L_25:
        /*009c*/ 	.byte	0x04, 0x12
        /*009e*/ 	.short	(.L_27 - .L_26)
	.align		4
.L_26:
        /*00a0*/ 	.word	index@(_Z23set_boundary_conditionsPdii)
        /*00a4*/ 	.word	0x00000000


	//----- nvinfo : EIATTR_MIN_STACK_SIZE
	.align		4
.L_27:
        /*00a8*/ 	.byte	0x04, 0x12
        /*00aa*/ 	.short	(.L_29 - .L_28)
	.align		4
.L_28:
        /*00ac*/ 	.word	index@(_Z13assign_valuesPdS_ii)
        /*00b0*/ 	.word	0x00000000


	//----- nvinfo : EIATTR_MIN_STACK_SIZE
	.align		4
.L_29:
        /*00b4*/ 	.byte	0x04, 0x12
        /*00b6*/ 	.short	(.L_31 - .L_30)
	.align		4
.L_30:
        /*00b8*/ 	.word	index@(_Z15compute_l1_normPdS_S_ii)
        /*00bc*/ 	.word	0x00000000


	//----- nvinfo : EIATTR_MIN_STACK_SIZE
	.align		4
.L_31:
        /*00c0*/ 	.byte	0x04, 0x12
        /*00c2*/ 	.short	(.L_33 - .L_32)
	.align		4
.L_32:
        /*00c4*/ 	.word	index@(_Z12add_with_tauPdS_dii)
        /*00c8*/ 	.word	0x00000000


	//----- nvinfo : EIATTR_MIN_STACK_SIZE
	.align		4
.L_33:
        /*00cc*/ 	.byte	0x04, 0x12
        /*00ce*/ 	.short	(.L_35 - .L_34)
	.align		4
.L_34:
        /*00d0*/ 	.word	index@(_Z12clear_memoryPd)
        /*00d4*/ 	.word	0x00000000


	//----- nvinfo : EIATTR_MIN_STACK_SIZE
	.align		4
.L_35:
        /*00d8*/ 	.byte	0x04, 0x12
        /*00da*/ 	.short	(.L_37 - .L_36)
	.align		4
.L_36:
        /*00dc*/ 	.word	index@(_Z13compute_deltaPdS_iidd)
        /*00e0*/ 	.word	0x00000000
.L_37:


//--------------------- .nv.compat                --------------------------
	.section	.nv.compat,"",@"SHT_CUDA_COMPAT_INFO"
	.align	4
        /*0000*/ 	.byte	0x02, 0x09, 0x00, 0x00, 0x02, 0x02, 0x01, 0x00, 0x02, 0x05, 0x05, 0x00, 0x03, 0x07, 0x01, 0x01
        /*0010*/ 	.byte	0x02, 0x03, 0x00, 0x00, 0x02, 0x06, 0x01, 0x00, 0x04, 0x0b, 0x08, 0x00, 0x01, 0x00, 0x00, 0x00
        /*0020*/ 	.byte	0x00, 0x00, 0x00, 0x00


//--------------------- .nv.info._Z23set_boundary_conditionsPdii --------------------------
	.section	.nv.info._Z23set_boundary_conditionsPdii,"",@"SHT_CUDA_INFO"
	.sectionflags	@""
	.align	4


	//----- nvinfo : EIATTR_CUDA_API_VERSION
	.align		4
        /*0000*/ 	.byte	0x04, 0x37
        /*0002*/ 	.short	(.L_39 - .L_38)
.L_38:
        /*0004*/ 	.word	0x00000082


	//----- nvinfo : EIATTR_KPARAM_INFO
	.align		4
.L_39:
        /*0008*/ 	.byte	0x04, 0x17
        /*000a*/ 	.short	(.L_41 - .L_40)
.L_40:
        /*000c*/ 	.word	0x00000000
        /*0010*/ 	.short	0x0002
        /*0012*/ 	.short	0x000c
        /*0014*/ 	.byte	0x00, 0xf0, 0x11, 0x00


	//----- nvinfo : EIATTR_KPARAM_INFO
	.align		4
.L_41:
        /*0018*/ 	.byte	0x04, 0x17
        /*001a*/ 	.short	(.L_43 - .L_42)
.L_42:
        /*001c*/ 	.word	0x00000000
        /*0020*/ 	.short	0x0001
        /*0022*/ 	.short	0x0008
        /*0024*/ 	.byte	0x00, 0xf0, 0x11, 0x00


	//----- nvinfo : EIATTR_KPARAM_INFO
	.align		4
.L_43:
        /*0028*/ 	.byte	0x04, 0x17
        /*002a*/ 	.short	(.L_45 - .L_44)
.L_44:
        /*002c*/ 	.word	0x00000000
        /*0030*/ 	.short	0x0000
        /*0032*/ 	.short	0x0000
        /*0034*/ 	.byte	0x00, 0xf5, 0x21, 0x00


	//----- nvinfo : EIATTR_SPARSE_MMA_MASK
	.align		4
.L_45:
        /*0038*/ 	.byte	0x03, 0x50
        /*003a*/ 	.short	0x0000


	//----- nvinfo : EIATTR_MAXREG_COUNT
	.align		4
        /*003c*/ 	.byte	0x03, 0x1b
        /*003e*/ 	.short	0x00ff


	//----- nvinfo : EIATTR_MERCURY_ISA_VERSION
	.align		4
        /*0040*/ 	.byte	0x03, 0x5f
        /*0042*/ 	.short	0x0101


	//----- nvinfo : EIATTR_VRC_CTA_INIT_COUNT
	.align		4
        /*0044*/ 	.byte	0x02, 0x4a
	.zero		1
	.zero		1


	//----- nvinfo : EIATTR_EXIT_INSTR_OFFSETS
	.align		4
        /*0048*/ 	.byte	0x04, 0x1c
        /*004a*/ 	.short	(.L_47 - .L_46)


	//   ....[0]....
.L_46:
        /*004c*/ 	.word	0x000000b0


	//   ....[1]....
        /*0050*/ 	.word	0x00000580


	//   ....[2]....
        /*0054*/ 	.word	0x00000d10


	//----- nvinfo : EIATTR_CRS_STACK_SIZE
	.align		4
.L_47:
        /*0058*/ 	.byte	0x04, 0x1e
        /*005a*/ 	.short	(.L_49 - .L_48)
.L_48:
        /*005c*/ 	.word	0x00000000


	//----- nvinfo : EIATTR_CBANK_PARAM_SIZE
	.align		4
.L_49:
        /*0060*/ 	.byte	0x03, 0x19
        /*0062*/ 	.short	0x0010


	//----- nvinfo : EIATTR_PARAM_CBANK
	.align		4
        /*0064*/ 	.byte	0x04, 0x0a
        /*0066*/ 	.short	(.L_51 - .L_50)
	.align		4
.L_50:
        /*0068*/ 	.word	index@(.nv.constant0._Z23set_boundary_conditionsPdii)
        /*006c*/ 	.short	0x0380
        /*006e*/ 	.short	0x0010


	//----- nvinfo : EIATTR_SW_WAR
	.align		4
.L_51:
        /*0070*/ 	.byte	0x04, 0x36
        /*0072*/ 	.short	(.L_53 - .L_52)
.L_52:
        /*0074*/ 	.word	0x00000008
.L_53:


//--------------------- .nv.info._Z13assign_valuesPdS_ii --------------------------
	.section	.nv.info._Z13assign_valuesPdS_ii,"",@"SHT_CUDA_INFO"
	.sectionflags	@""
	.align	4


	//----- nvinfo : EIATTR_CUDA_API_VERSION
	.align		4
        /*0000*/ 	.byte	0x04, 0x37
        /*0002*/ 	.short	(.L_55 - .L_54)
.L_54:
        /*0004*/ 	.word	0x00000082


	//----- nvinfo : EIATTR_KPARAM_INFO
	.align		4
.L_55:
        /*0008*/ 	.byte	0x04, 0x17
        /*000a*/ 	.short	(.L_57 - .L_56)
.L_56:
        /*000c*/ 	.word	0x00000000
        /*0010*/ 	.short	0x0003
        /*0012*/ 	.short	0x0014
        /*0014*/ 	.byte	0x00, 0xf0, 0x11, 0x00


	//----- nvinfo : EIATTR_KPARAM_INFO
	.align		4
.L_57:
        /*0018*/ 	.byte	0x04, 0x17
        /*001a*/ 	.short	(.L_59 - .L_58)
.L_58:
        /*001c*/ 	.word	0x00000000
        /*0020*/ 	.short	0x0002
        /*0022*/ 	.short	0x0010
        /*0024*/ 	.byte	0x00, 0xf0, 0x11, 0x00


	//----- nvinfo : EIATTR_KPARAM_INFO
	.align		4
.L_59:
        /*0028*/ 	.byte	0x04, 0x17
        /*002a*/ 	.short	(.L_61 - .L_60)
.L_60:
        /*002c*/ 	.word	0x00000000
        /*0030*/ 	.short	0x0001
        /*0032*/ 	.short	0x0008
        /*0034*/ 	.byte	0x00, 0xf5, 0x21, 0x00


	//----- nvinfo : EIATTR_KPARAM_INFO
	.align		4
.L_61:
        /*0038*/ 	.byte	0x04, 0x17
        /*003a*/ 	.short	(.L_63 - .L_62)
.L_62:
        /*003c*/ 	.word	0x00000000
        /*0040*/ 	.short	0x0000
        /*0042*/ 	.short	0x0000
        /*0044*/ 	.byte	0x00, 0xf5, 0x21, 0x00


	//----- nvinfo : EIATTR_SPARSE_MMA_MASK
	.align		4
.L_63:
        /*0048*/ 	.byte	0x03, 0x50
        /*004a*/ 	.short	0x0000


	//----- nvinfo : EIATTR_MAXREG_COUNT
	.align		4
        /*004c*/ 	.byte	0x03, 0x1b
        /*004e*/ 	.short	0x00ff


	//----- nvinfo : EIATTR_MERCURY_ISA_VERSION
	.align		4
        /*0050*/ 	.byte	0x03, 0x5f
        /*0052*/ 	.short	0x0101


	//----- nvinfo : EIATTR_VRC_CTA_INIT_COUNT
	.align		4
        /*0054*/ 	.byte	0x02, 0x4a
	.zero		1
	.zero		1


	//----- nvinfo : EIATTR_EXIT_INSTR_OFFSETS
	.align		4
        /*0058*/ 	.byte	0x04, 0x1c
        /*005a*/ 	.short	(.L_65 - .L_64)


	//   ....[0]....
.L_64:
        /*005c*/ 	.word	0x000000c0


	//   ....[1]....
        /*0060*/ 	.word	0x000005d0


	//   ....[2]....
        /*0064*/ 	.word	0x00000e50


	//----- nvinfo : EIATTR_CRS_STACK_SIZE
	.align		4
.L_65:
        /*0068*/ 	.byte	0x04, 0x1e
        /*006a*/ 	.short	(.L_67 - .L_66)
.L_66:
        /*006c*/ 	.word	0x00000000


	//----- nvinfo : EIATTR_CBANK_PARAM_SIZE
	.align		4
.L_67:
        /*0070*/ 	.byte	0x03, 0x19
        /*0072*/ 	.short	0x0018


	//----- nvinfo : EIATTR_PARAM_CBANK
	.align		4
        /*0074*/ 	.byte	0x04, 0x0a
        /*0076*/ 	.short	(.L_69 - .L_68)
	.align		4
.L_68:
        /*0078*/ 	.word	index@(.nv.constant0._Z13assign_valuesPdS_ii)
        /*007c*/ 	.short	0x0380
        /*007e*/ 	.short	0x0018


	//----- nvinfo : EIATTR_SW_WAR
	.align		4
.L_69:
        /*0080*/ 	.byte	0x04, 0x36
        /*0082*/ 	.short	(.L_71 - .L_70)
.L_70:
        /*0084*/ 	.word	0x00000008
.L_71:


//--------------------- .nv.info._Z15compute_l1_normPdS_S_ii --------------------------
	.section	.nv.info._Z15compute_l1_normPdS_S_ii,"",@"SHT_CUDA_INFO"
	.sectionflags	@""
	.align	4


	//----- nvinfo : EIATTR_CUDA_API_VERSION
	.align		4
        /*0000*/ 	.byte	0x04, 0x37
        /*0002*/ 	.short	(.L_73 - .L_72)
.L_72:
        /*0004*/ 	.word	0x00000082


	//----- nvinfo : EIATTR_KPARAM_INFO
	.align		4
.L_73:
        /*0008*/ 	.byte	0x04, 0x17
        /*000a*/ 	.short	(.L_75 - .L_74)
.L_74:
        /*000c*/ 	.word	0x00000000
        /*0010*/ 	.short	0x0004
        /*0012*/ 	.short	0x001c
        /*0014*/ 	.byte	0x00, 0xf0, 0x11, 0x00


	//----- nvinfo : EIATTR_KPARAM_INFO
	.align		4
.L_75:
        /*0018*/ 	.byte	0x04, 0x17
        /*001a*/ 	.short	(.L_77 - .L_76)
.L_76:
        /*001c*/ 	.word	0x00000000
        /*0020*/ 	.short	0x0003
        /*0022*/ 	.short	0x0018
        /*0024*/ 	.byte	0x00, 0xf0, 0x11, 0x00


	//----- nvinfo : EIATTR_KPARAM_INFO
	.align		4
.L_77:
        /*0028*/ 	.byte	0x04, 0x17
        /*002a*/ 	.short	(.L_79 - .L_78)
.L_78:
        /*002c*/ 	.word	0x00000000
        /*0030*/ 	.short	0x0002
        /*0032*/ 	.short	0x0010
        /*0034*/ 	.byte	0x00, 0xf5, 0x21, 0x00


	//----- nvinfo : EIATTR_KPARAM_INFO
	.align		4
.L_79:
        /*0038*/ 	.byte	0x04, 0x17
        /*003a*/ 	.short	(.L_81 - .L_80)
.L_80:
        /*003c*/ 	.word	0x00000000
        /*0040*/ 	.short	0x0001
        /*0042*/ 	.short	0x0008
        /*0044*/ 	.byte	0x00, 0xf5, 0x21, 0x00


	//----- nvinfo : EIATTR_KPARAM_INFO
	.align		4
.L_81:
        /*0048*/ 	.byte	0x04, 0x17
        /*004a*/ 	.short	(.L_83 - .L_82)
.L_82:
        /*004c*/ 	.word	0x00000000
        /*0050*/ 	.short	0x0000
        /*0052*/ 	.short	0x0000
        /*0054*/ 	.byte	0x00, 0xf5, 0x21, 0x00


	//----- nvinfo : EIATTR_SPARSE_MMA_MASK
	.align		4
.L_83:
        /*0058*/ 	.byte	0x03, 0x50
        /*005a*/ 	.short	0x0000


	//----- nvinfo : EIATTR_MAXREG_COUNT
	.align		4
        /*005c*/ 	.byte	0x03, 0x1b
        /*005e*/ 	.short	0x00ff


	//----- nvinfo : EIATTR_MERCURY_ISA_VERSION
	.align		4
        /*0060*/ 	.byte	0x03, 0x5f
        /*0062*/ 	.short	0x0101


	//----- nvinfo : EIATTR_VRC_CTA_INIT_COUNT
	.align		4
        /*0064*/ 	.byte	0x02, 0x4a
	.zero		1
	.zero		1


	//----- nvinfo : EIATTR_EXIT_INSTR_OFFSETS
	.align		4
        /*0068*/ 	.byte	0x04, 0x1c
        /*006a*/ 	.short	(.L_85 - .L_84)


	//   ....[0]....
.L_84:
        /*006c*/ 	.word	0x000000a0


	//   ....[1]....
        /*0070*/ 	.word	0x00000420


	//----- nvinfo : EIATTR_CRS_STACK_SIZE
	.align		4
.L_85:
        /*0074*/ 	.byte	0x04, 0x1e
        /*0076*/ 	.short	(.L_87 - .L_86)
.L_86:
        /*0078*/ 	.word	0x00000000


	//----- nvinfo : EIATTR_CBANK_PARAM_SIZE
	.align		4
.L_87:
        /*007c*/ 	.byte	0x03, 0x19
        /*007e*/ 	.short	0x0020


	//----- nvinfo : EIATTR_PARAM_CBANK
	.align		4
        /*0080*/ 	.byte	0x04, 0x0a
        /*0082*/ 	.short	(.L_89 - .L_88)
	.align		4
.L_88:
        /*0084*/ 	.word	index@(.nv.constant0._Z15compute_l1_normPdS_S_ii)
        /*0088*/ 	.short	0x0380
        /*008a*/ 	.short	0x0020


	//----- nvinfo : EIATTR_SW_WAR
	.align		4
.L_89:
        /*008c*/ 	.byte	0x04, 0x36
        /*008e*/ 	.short	(.L_91 - .L_90)
.L_90:
        /*0090*/ 	.word	0x00000008
.L_91:


//--------------------- .nv.info._Z12add_with_tauPdS_dii --------------------------
	.section	.nv.info._Z12add_with_tauPdS_dii,"",@"SHT_CUDA_INFO"
	.sectionflags	@""
	.align	4


	//----- nvinfo : EIATTR_CUDA_API_VERSION
	.align		4
        /*0000*/ 	.byte	0x04, 0x37
        /*0002*/ 	.short	(.L_93 - .L_92)
.L_92:
        /*0004*/ 	.word	0x00000082


	//----- nvinfo : EIATTR_KPARAM_INFO
	.align		4
.L_93:
        /*0008*/ 	.byte	0x04, 0x17
        /*000a*/ 	.short	(.L_95 - .L_94)
.L_94:
        /*000c*/ 	.word	0x00000000
        /*0010*/ 	.short	0x0004
        /*0012*/ 	.short	0x001c
        /*0014*/ 	.byte	0x00, 0xf0, 0x11, 0x00


	//----- nvinfo : EIATTR_KPARAM_INFO
	.align		4
.L_95:
        /*0018*/ 	.byte	0x04, 0x17
        /*001a*/ 	.short	(.L_97 - .L_96)
.L_96:
        /*001c*/ 	.word	0x00000000
        /*0020*/ 	.short	0x0003
        /*0022*/ 	.short	0x0018
        /*0024*/ 	.byte	0x00, 0xf0, 0x11, 0x00


	//----- nvinfo : EIATTR_KPARAM_INFO
	.align		4
.L_97:
        /*0028*/ 	.byte	0x04, 0x17
        /*002a*/ 	.short	(.L_99 - .L_98)
.L_98:
        /*002c*/ 	.word	0x00000000
        /*0030*/ 	.short	0x0002
        /*0032*/ 	.short	0x0010
        /*0034*/ 	.byte	0x00, 0xf0, 0x21, 0x00


	//----- nvinfo : EIATTR_KPARAM_INFO
	.align		4
.L_99:
        /*0038*/ 	.byte	0x04, 0x17
        /*003a*/ 	.short	(.L_101 - .L_100)
.L_100:
        /*003c*/ 	.word	0x00000000
        /*0040*/ 	.short	0x0001
        /*0042*/ 	.short	0x0008
        /*0044*/ 	.byte	0x00, 0xf5, 0x21, 0x00


	//----- nvinfo : EIATTR_KPARAM_INFO
	.align		4
.L_101:
        /*0048*/ 	.byte	0x04, 0x17
        /*004a*/ 	.short	(.L_103 - .L_102)
.L_102:
        /*004c*/ 	.word	0x00000000
        /*0050*/ 	.short	0x0000
        /*0052*/ 	.short	0x0000
        /*0054*/ 	.byte	0x00, 0xf5, 0x21, 0x00


	//----- nvinfo : EIATTR_SPARSE_MMA_MASK
	.align		4
.L_103:
        /*0058*/ 	.byte	0x03, 0x50
        /*005a*/ 	.short	0x0000


	//----- nvinfo : EIATTR_MAXREG_COUNT
	.align		4
        /*005c*/ 	.byte	0x03, 0x1b
        /*005e*/ 	.short	0x00ff


	//----- nvinfo : EIATTR_MERCURY_ISA_VERSION
	.align		4
        /*0060*/ 	.byte	0x03, 0x5f
        /*0062*/ 	.short	0x0101


	//----- nvinfo : EIATTR_VRC_CTA_INIT_COUNT
	.align		4
        /*0064*/ 	.byte	0x02, 0x4a
	.zero		1
	.zero		1


	//----- nvinfo : EIATTR_EXIT_INSTR_OFFSETS
	.align		4
        /*0068*/ 	.byte	0x04, 0x1c
        /*006a*/ 	.short	(.L_105 - .L_104)


	//   ....[0]....
.L_104:
        /*006c*/ 	.word	0x000000c0


	//   ....[1]....
        /*0070*/ 	.word	0x00000600


	//   ....[2]....
        /*0074*/ 	.word	0x00000f20


	//----- nvinfo : EIATTR_CRS_STACK_SIZE
	.align		4
.L_105:
        /*0078*/ 	.byte	0x04, 0x1e
        /*007a*/ 	.short	(.L_107 - .L_106)
.L_106:
        /*007c*/ 	.word	0x00000000


	//----- nvinfo : EIATTR_CBANK_PARAM_SIZE
	.align		4
.L_107:
        /*0080*/ 	.byte	0x03, 0x19
        /*0082*/ 	.short	0x0020


	//----- nvinfo : EIATTR_PARAM_CBANK
	.align		4
        /*0084*/ 	.byte	0x04, 0x0a
        /*0086*/ 	.short	(.L_109 - .L_108)
	.align		4
.L_108:
        /*0088*/ 	.word	index@(.nv.constant0._Z12add_with_tauPdS_dii)
        /*008c*/ 	.short	0x0380
        /*008e*/ 	.short	0x0020


	//----- nvinfo : EIATTR_SW_WAR
	.align		4
.L_109:
        /*0090*/ 	.byte	0x04, 0x36
        /*0092*/ 	.short	(.L_111 - .L_110)
.L_110:
        /*0094*/ 	.word	0x00000008
.L_111:


//--------------------- .nv.info._Z12clear_memoryPd --------------------------
	.section	.nv.info._Z12clear_memoryPd,"",@"SHT_CUDA_INFO"
	.sectionflags	@""
	.align	4


	//----- nvinfo : EIATTR_CUDA_API_VERSION
	.align		4
        /*0000*/ 	.byte	0x04, 0x37
        /*0002*/ 	.short	(.L_113 - .L_112)
.L_112:
        /*0004*/ 	.word	0x00000082


	//----- nvinfo : EIATTR_KPARAM_INFO
	.align		4
.L_113:
        /*0008*/ 	.byte	0x04, 0x17
        /*000a*/ 	.short	(.L_115 - .L_114)
.L_114:
        /*000c*/ 	.word	0x00000000
        /*0010*/ 	.short	0x0000
        /*0012*/ 	.short	0x0000
        /*0014*/ 	.byte	0x00, 0xf5, 0x21, 0x00


	//----- nvinfo : EIATTR_SPARSE_MMA_MASK
	.align		4
.L_115:
        /*0018*/ 	.byte	0x03, 0x50
        /*001a*/ 	.short	0x0000


	//----- nvinfo : EIATTR_MAXREG_COUNT
	.align		4
        /*001c*/ 	.byte	0x03, 0x1b
        /*001e*/ 	.short	0x00ff


	//----- nvinfo : EIATTR_MERCURY_ISA_VERSION
	.align		4
        /*0020*/ 	.byte	0x03, 0x5f
        /*0022*/ 	.short	0x0101


	//----- nvinfo : EIATTR_VRC_CTA_INIT_COUNT
	.align		4
        /*0024*/ 	.byte	0x02, 0x4a
	.zero		1
	.zero		1


	//----- nvinfo : EIATTR_EXIT_INSTR_OFFSETS
	.align		4
        /*0028*/ 	.byte	0x04, 0x1c
        /*002a*/ 	.short	(.L_117 - .L_116)


	//   ....[0]....
.L_116:
        /*002c*/ 	.word	0x00000040


	//----- nvinfo : EIATTR_CBANK_PARAM_SIZE
	.align		4
.L_117:
        /*0030*/ 	.byte	0x03, 0x19
        /*0032*/ 	.short	0x0008


	//----- nvinfo : EIATTR_PARAM_CBANK
	.align		4
        /*0034*/ 	.byte	0x04, 0x0a
        /*0036*/ 	.short	(.L_119 - .L_118)
	.align		4
.L_118:
        /*0038*/ 	.word	index@(.nv.constant0._Z12clear_memoryPd)
        /*003c*/ 	.short	0x0380
        /*003e*/ 	.short	0x0008


	//----- nvinfo : EIATTR_SW_WAR
	.align		4
.L_119:
        /*0040*/ 	.byte	0x04, 0x36
        /*0042*/ 	.short	(.L_121 - .L_120)
.L_120:
        /*0044*/ 	.word	0x00000008
.L_121:


//--------------------- .nv.info._Z13compute_deltaPdS_iidd --------------------------
	.section	.nv.info._Z13compute_deltaPdS_iidd,"",@"SHT_CUDA_INFO"
	.sectionflags	@""
	.align	4


	//----- nvinfo : EIATTR_CUDA_API_VERSION
	.align		4
        /*0000*/ 	.byte	0x04, 0x37
        /*0002*/ 	.short	(.L_123 - .L_122)
.L_122:
        /*0004*/ 	.word	0x00000082


	//----- nvinfo : EIATTR_KPARAM_INFO
	.align		4
.L_123:
        /*0008*/ 	.byte	0x04, 0x17
        /*000a*/ 	.short	(.L_125 - .L_124)
.L_124:
        /*000c*/ 	.word	0x00000000
        /*0010*/ 	.short	0x0005
        /*0012*/ 	.short	0x0020
        /*0014*/ 	.byte	0x00, 0xf0, 0x21, 0x00


	//----- nvinfo : EIATTR_KPARAM_INFO
	.align		4
.L_125:
        /*0018*/ 	.byte	0x04, 0x17
        /*001a*/ 	.short	(.L_127 - .L_126)
.L_126:
        /*001c*/ 	.word	0x00000000
        /*0020*/ 	.short	0x0004
        /*0022*/ 	.short	0x0018
        /*0024*/ 	.byte	0x00, 0xf0, 0x21, 0x00


	//----- nvinfo : EIATTR_KPARAM_INFO
	.align		4
.L_127:
        /*0028*/ 	.byte	0x04, 0x17
        /*002a*/ 	.short	(.L_129 - .L_128)
.L_128:
        /*002c*/ 	.word	0x00000000
        /*0030*/ 	.short	0x0003
        /*0032*/ 	.short	0x0014
        /*0034*/ 	.byte	0x00, 0xf0, 0x11, 0x00


	//----- nvinfo : EIATTR_KPARAM_INFO
	.align		4
.L_129:
        /*0038*/ 	.byte	0x04, 0x17
        /*003a*/ 	.short	(.L_131 - .L_130)
.L_130:
        /*003c*/ 	.word	0x00000000
        /*0040*/ 	.short	0x0002
        /*0042*/ 	.short	0x0010
        /*0044*/ 	.byte	0x00, 0xf0, 0x11, 0x00


	//----- nvinfo : EIATTR_KPARAM_INFO
	.align		4
.L_131:
        /*0048*/ 	.byte	0x04, 0x17
        /*004a*/ 	.short	(.L_133 - .L_132)
.L_132:
        /*004c*/ 	.word	0x00000000
        /*0050*/ 	.short	0x0001
        /*0052*/ 	.short	0x0008
        /*0054*/ 	.byte	0x00, 0xf5, 0x21, 0x00


	//----- nvinfo : EIATTR_KPARAM_INFO
	.align		4
.L_133:
        /*0058*/ 	.byte	0x04, 0x17
        /*005a*/ 	.short	(.L_135 - .L_134)
.L_134:
        /*005c*/ 	.word	0x00000000
        /*0060*/ 	.short	0x0000
        /*0062*/ 	.short	0x0000
        /*0064*/ 	.byte	0x00, 0xf5, 0x21, 0x00


	//----- nvinfo : EIATTR_SPARSE_MMA_MASK
	.align		4
.L_135:
        /*0068*/ 	.byte	0x03, 0x50
        /*006a*/ 	.short	0x0000


	//----- nvinfo : EIATTR_MAXREG_COUNT
	.align		4
        /*006c*/ 	.byte	0x03, 0x1b
        /*006e*/ 	.short	0x00ff


	//----- nvinfo : EIATTR_MERCURY_ISA_VERSION
	.align		4
        /*0070*/ 	.byte	0x03, 0x5f
        /*0072*/ 	.short	0x0101


	//----- nvinfo : EIATTR_VRC_CTA_INIT_COUNT
	.align		4
        /*0074*/ 	.byte	0x02, 0x4a
	.zero		1
	.zero		1


	//----- nvinfo : EIATTR_EXIT_INSTR_OFFSETS
	.align		4
        /*0078*/ 	.byte	0x04, 0x1c
        /*007a*/ 	.short	(.L_137 - .L_136)


	//   ....[0]....
.L_136:
        /*007c*/ 	.word	0x000000a0


	//   ....[1]....
        /*0080*/ 	.word	0x00000b30


	//----- nvinfo : EIATTR_CRS_STACK_SIZE
	.align		4
.L_137:
        /*0084*/ 	.byte	0x04, 0x1e
        /*0086*/ 	.short	(.L_139 - .L_138)
.L_138:
        /*0088*/ 	.word	0x00000000


	//----- nvinfo : EIATTR_CBANK_PARAM_SIZE
	.align		4
.L_139:
        /*008c*/ 	.byte	0x03, 0x19
        /*008e*/ 	.short	0x0028


	//----- nvinfo : EIATTR_PARAM_CBANK
	.align		4
        /*0090*/ 	.byte	0x04, 0x0a
        /*0092*/ 	.short	(.L_141 - .L_140)
	.align		4
.L_140:
        /*0094*/ 	.word	index@(.nv.constant0._Z13compute_deltaPdS_iidd)
        /*0098*/ 	.short	0x0380
        /*009a*/ 	.short	0x0028


	//----- nvinfo : EIATTR_SW_WAR
	.align		4
.L_141:
        /*009c*/ 	.byte	0x04, 0x36
        /*009e*/ 	.short	(.L_143 - .L_142)
.L_142:
        /*00a0*/ 	.word	0x00000008
.L_143:


//--------------------- .nv.callgraph             --------------------------
	.section	.nv.callgraph,"",@"SHT_CUDA_CALLGRAPH"
	.align	4
	.sectionentsize	8
	.align		4
        /*0000*/ 	.word	0x00000000
	.align		4
        /*0004*/ 	.word	0xffffffff
	.align		4
        /*0008*/ 	.word	0x00000000
	.align		4
        /*000c*/ 	.word	0xfffffffe
	.align		4
        /*0010*/ 	.word	0x00000000
	.align		4
        /*0014*/ 	.word	0xfffffffd
	.align		4
        /*0018*/ 	.word	0x00000000
	.align		4
        /*001c*/ 	.word	0xfffffffc


//--------------------- .text._Z23set_boundary_conditionsPdii --------------------------
	.section	.text._Z23set_boundary_conditionsPdii,"ax",@progbits
	.align	128
        .global         _Z23set_boundary_conditionsPdii
        .type           _Z23set_boundary_conditionsPdii,@function
        .size           _Z23set_boundary_conditionsPdii,(.L_x_34 - _Z23set_boundary_conditionsPdii)
        .other          _Z23set_boundary_conditionsPdii,@"STO_CUDA_ENTRY STV_DEFAULT"
_Z23set_boundary_conditionsPdii:
.text._Z23set_boundary_conditionsPdii:
[----:B------:R-:W-:Y:S01]  /*0000*/  LDC R1, c[0x0][0x37c] ;  /* 0x0000df00ff017b82 */ /* 0x000fe20000000800 */
[----:B------:R-:W0:Y:S01]  /*0010*/  S2R R25, SR_TID.X ;  /* 0x0000000000197919 */ /* 0x000e220000002100 */
[----:B------:R-:W1:Y:S01]  /*0020*/  LDCU.64 UR6, c[0x0][0x388] ;  /* 0x00007100ff0677ac */ /* 0x000e620008000a00 */
[----:B------:R-:W0:Y:S01]  /*0030*/  S2R R0, SR_CTAID.X ;  /* 0x0000000000007919 */ /* 0x000e220000002500 */
[----:B------:R-:W0:Y:S01]  /*0040*/  LDCU UR4, c[0x0][0x360] ;  /* 0x00006c00ff0477ac */ /* 0x000e220008000800 */
[----:B------:R-:W2:Y:S01]  /*0050*/  LDCU UR5, c[0x0][0x370] ;  /* 0x00006e00ff0577ac */ /* 0x000ea20008000800 */
[----:B-1----:R-:W-:Y:S02]  /*0060*/  IMAD.U32 R2, RZ, RZ, UR6 ;  /* 0x00000006ff027e24 */ /* 0x002fe4000f8e00ff */
[----:B0-----:R-:W-:Y:S01]  /*0070*/  IMAD R25, R0, UR4, R25 ;  /* 0x0000000400197c24 */ /* 0x001fe2000f8e0219 */
[----:B--2---:R-:W-:Y:S01]  /*0080*/  UIMAD UR4, UR4, UR5, URZ ;  /* 0x00000005040472a4 */ /* 0x004fe2000f8e02ff */
[----:B------:R-:W-:-:S05]  /*0090*/  IMAD R0, R2, UR7, RZ ;  /* 0x0000000702007c24 */ /* 0x000fca000f8e02ff */
[----:B------:R-:W-:-:S13]  /*00a0*/  ISETP.GE.AND P0, PT, R25, R0, PT ;  /* 0x000000001900720c */ /* 0x000fda0003f06270 */
[----:B------:R-:W-:Y:S05]  /*00b0*/  @P0 EXIT ;  /* 0x000000000000094d */ /* 0x000fea0003800000 */
[----:B------:R-:W0:Y:S01]  /*00c0*/  I2F.U32.RP R8, UR4 ;  /* 0x0000000400087d06 */ /* 0x000e220008209000 */
[----:B------:R-:W-:Y:S01]  /*00d0*/  VIADD R3, R25, UR4 ;  /* 0x0000000419037c36 */ /* 0x000fe20008000000 */
[----:B------:R-:W-:Y:S01]  /*00e0*/  ISETP.NE.U32.AND P2, PT, RZ, UR4, PT ;  /* 0x00000004ff007c0c */ /* 0x000fe2000bf45070 */
[----:B------:R-:W-:Y:S01]  /*00f0*/  IMAD R9, RZ, RZ, -UR4 ;  /* 0x80000004ff097e24 */ /* 0x000fe2000f8e02ff */
[----:B------:R-:W1:Y:S01]  /*0100*/  LDCU.64 UR6, c[0x0][0x358] ;  /* 0x00006b00ff0677ac */ /* 0x000e620008000a00 */
[----:B------:R-:W-:Y:S01]  /*0110*/  BSSY.RECONVERGENT B0, `(.L_x_0) ;  /* 0x0000046000007945 */ /* 0x000fe20003800200 */
[----:B------:R-:W-:Y:S02]  /*0120*/  ISETP.GE.AND P0, PT, R3, R0, PT ;  /* 0x000000000300720c */ /* 0x000fe40003f06270 */
[----:B------:R-:W-:Y:S01]  /*0130*/  VIMNMX R6, PT, PT, R0, R3, !PT ;  /* 0x0000000300067248 */ /* 0x000fe20007fe0100 */
[----:B------:R-:W2:Y:S01]  /*0140*/  LDCU UR5, c[0x0][0x388] ;  /* 0x00007100ff0577ac */ /* 0x000ea20008000800 */
[----:B------:R-:W-:-:S02]  /*0150*/  SEL R7, RZ, 0x1, P0 ;  /* 0x00000001ff077807 */ /* 0x000fc40000000000 */
[----:B------:R-:W-:Y:S02]  /*0160*/  IADD3 R20, PT, PT, R2, -0x1, RZ ;  /* 0xffffffff02147810 */ /* 0x000fe40007ffe0ff */
[----:B------:R-:W-:Y:S01]  /*0170*/  IADD3 R6, PT, PT, R6, -R3, -R7 ;  /* 0x8000000306067210 */ /* 0x000fe20007ffe807 */
[----:B0-----:R-:W0:Y:S02]  /*0180*/  MUFU.RCP R8, R8 ;  /* 0x0000000800087308 */ /* 0x001e240000001000 */
[----:B0-----:R-:W-:-:S06]  /*0190*/  VIADD R4, R8, 0xffffffe ;  /* 0x0ffffffe08047836 */ /* 0x001fcc0000000000 */
[----:B------:R0:W3:Y:S02]  /*01a0*/  F2I.FTZ.U32.TRUNC.NTZ R5, R4 ;  /* 0x0000000400057305 */ /* 0x0000e4000021f000 */
[----:B0-----:R-:W-:Y:S02]  /*01b0*/  IMAD.MOV.U32 R4, RZ, RZ, RZ ;  /* 0x000000ffff047224 */ /* 0x001fe400078e00ff */
[----:B---3--:R-:W-:-:S04]  /*01c0*/  IMAD R9, R9, R5, RZ ;  /* 0x0000000509097224 */ /* 0x008fc800078e02ff */
[----:B------:R-:W-:-:S06]  /*01d0*/  IMAD.HI.U32 R5, R5, R9, R4 ;  /* 0x0000000905057227 */ /* 0x000fcc00078e0004 */
[----:B------:R-:W-:-:S05]  /*01e0*/  IMAD.HI.U32 R4, R5, R6, RZ ;  /* 0x0000000605047227 */ /* 0x000fca00078e00ff */
[----:B------:R-:W-:-:S05]  /*01f0*/  IADD3 R3, PT, PT, -R4, RZ, RZ ;  /* 0x000000ff04037210 */ /* 0x000fca0007ffe1ff */
[----:B------:R-:W-:-:S05]  /*0200*/  IMAD R6, R3, UR4, R6 ;  /* 0x0000000403067c24 */ /* 0x000fca000f8e0206 */
[----:B------:R-:W-:-:S13]  /*0210*/  ISETP.GE.U32.AND P0, PT, R6, UR4, PT ;  /* 0x0000000406007c0c */ /* 0x000fda000bf06070 */
[----:B------:R-:W-:Y:S02]  /*0220*/  @P0 VIADD R6, R6, -UR4 ;  /* 0x8000000406060c36 */ /* 0x000fe40008000000 */
[----:B------:R-:W-:-:S03]  /*0230*/  @P0 VIADD R4, R4, 0x1 ;  /* 0x0000000104040836 */ /* 0x000fc60000000000 */
[----:B------:R-:W-:-:S13]  /*0240*/  ISETP.GE.U32.AND P1, PT, R6, UR4, PT ;  /* 0x0000000406007c0c */ /* 0x000fda000bf26070 */
[----:B------:R-:W-:Y:S01]  /*0250*/  @P1 VIADD R4, R4, 0x1 ;  /* 0x0000000104041836 */ /* 0x000fe20000000000 */
[----:B------:R-:W-:-:S05]  /*0260*/  @!P2 LOP3.LUT R4, RZ, UR4, RZ, 0x33, !PT ;  /* 0x00000004ff04ac12 */ /* 0x000fca000f8e33ff */
[----:B------:R-:W-:-:S05]  /*0270*/  IMAD.IADD R6, R7, 0x1, R4 ;  /* 0x0000000107067824 */ /* 0x000fca00078e0204 */
[C---:B------:R-:W-:Y:S02]  /*0280*/  LOP3.LUT R3, R6.reuse, 0x3, RZ, 0xc0, !PT ;  /* 0x0000000306037812 */ /* 0x040fe400078ec0ff */
[----:B------:R-:W-:Y:S02]  /*0290*/  ISETP.GE.U32.AND P1, PT, R6, 0x3, PT ;  /* 0x000000030600780c */ /* 0x000fe40003f26070 */
[----:B------:R-:W-:-:S13]  /*02a0*/  ISETP.NE.AND P0, PT, R3, 0x3, PT ;  /* 0x000000030300780c */ /* 0x000fda0003f05270 */
[----:B-12---:R-:W-:Y:S05]  /*02b0*/  @!P0 BRA `(.L_x_1) ;  /* 0x0000000000ac8947 */ /* 0x006fea0003800000 */
[-C--:B------:R-:W-:Y:S01]  /*02c0*/  IABS R3, R2.reuse ;  /* 0x0000000200037213 */ /* 0x080fe20000000000 */
[----:B------:R-:W0:Y:S01]  /*02d0*/  LDC.64 R4, c[0x0][0x380] ;  /* 0x0000e000ff047b82 */ /* 0x000e220000000a00 */
[----:B------:R-:W-:Y:S01]  /*02e0*/  VIADD R6, R6, 0x1 ;  /* 0x0000000106067836 */ /* 0x000fe20000000000 */
[----:B------:R-:W-:Y:S01]  /*02f0*/  ISETP.NE.AND P2, PT, R2, RZ, PT ;  /* 0x000000ff0200720c */ /* 0x000fe20003f45270 */
[----:B------:R-:W1:Y:S01]  /*0300*/  I2F.RP R9, R3 ;  /* 0x0000000300097306 */ /* 0x000e620000209400 */
[----:B------:R-:W-:-:S07]  /*0310*/  LOP3.LUT R13, RZ, R2, RZ, 0x33, !PT ;  /* 0x00000002ff0d7212 */ /* 0x000fce00078e33ff */
[----:B-1----:R-:W1:Y:S02]  /*0320*/  MUFU.RCP R9, R9 ;  /* 0x0000000900097308 */ /* 0x002e640000001000 */
[----:B-1----:R-:W-:-:S06]  /*0330*/  VIADD R7, R9, 0xffffffe ;  /* 0x0ffffffe09077836 */ /* 0x002fcc0000000000 */
[----:B------:R-:W1:Y:S02]  /*0340*/  F2I.FTZ.U32.TRUNC.NTZ R7, R7 ;  /* 0x0000000700077305 */ /* 0x000e64000021f000 */
[----:B-1----:R-:W-:-:S04]  /*0350*/  IMAD.MOV R8, RZ, RZ, -R7 ;  /* 0x000000ffff087224 */ /* 0x002fc800078e0a07 */
[----:B------:R-:W-:Y:S01]  /*0360*/  IMAD R11, R8, R3, RZ ;  /* 0x00000003080b7224 */ /* 0x000fe200078e02ff */
[----:B------:R-:W-:Y:S01]  /*0370*/  LOP3.LUT R8, R6, 0x3, RZ, 0xc0, !PT ;  /* 0x0000000306087812 */ /* 0x000fe200078ec0ff */
[----:B------:R-:W-:-:S03]  /*0380*/  IMAD.MOV.U32 R6, RZ, RZ, RZ ;  /* 0x000000ffff067224 */ /* 0x000fc600078e00ff */
[----:B------:R-:W-:Y:S01]  /*0390*/  IADD3 R10, PT, PT, -R8, RZ, RZ ;  /* 0x000000ff080a7210 */ /* 0x000fe20007ffe1ff */
[----:B0-----:R-:W-:-:S07]  /*03a0*/  IMAD.HI.U32 R11, R7, R11, R6 ;  /* 0x0000000b070b7227 */ /* 0x001fce00078e0006 */
.L_x_2:
[----:B0-----:R-:W-:Y:S01]  /*03b0*/  IABS R8, R25 ;  /* 0x0000001900087213 */ /* 0x001fe20000000000 */
[----:B------:R-:W-:Y:S02]  /*03c0*/  IMAD.U32 R2, RZ, RZ, UR5 ;  /* 0x00000005ff027e24 */ /* 0x000fe4000f8e00ff */
[----:B------:R-:W-:Y:S02]  /*03d0*/  VIADD R10, R10, 0x1 ;  /* 0x000000010a0a7836 */ /* 0x000fe40000000000 */
[----:B------:R-:W-:Y:S01]  /*03e0*/  IMAD.HI.U32 R6, R11, R8, RZ ;  /* 0x000000080b067227 */ /* 0x000fe200078e00ff */
[----:B------:R-:W-:-:S03]  /*03f0*/  IABS R9, R2 ;  /* 0x0000000200097213 */ /* 0x000fc60000000000 */
[----:B------:R-:W-:-:S04]  /*0400*/  IMAD.MOV R7, RZ, RZ, -R6 ;  /* 0x000000ffff077224 */ /* 0x000fc800078e0a06 */
[----:B------:R-:W-:Y:S01]  /*0410*/  IMAD R8, R9, R7, R8 ;  /* 0x0000000709087224 */ /* 0x000fe200078e0208 */
[----:B------:R-:W-:-:S04]  /*0420*/  LOP3.LUT R7, R25, R2, RZ, 0x3c, !PT ;  /* 0x0000000219077212 */ /* 0x000fc800078e3cff */
[----:B------:R-:W-:Y:S02]  /*0430*/  ISETP.GT.U32.AND P3, PT, R3, R8, PT ;  /* 0x000000080300720c */ /* 0x000fe40003f64070 */
[----:B------:R-:W-:-:S11]  /*0440*/  ISETP.GE.AND P4, PT, R7, RZ, PT ;  /* 0x000000ff0700720c */ /* 0x000fd60003f86270 */
[----:B------:R-:W-:Y:S02]  /*0450*/  @!P3 IMAD.IADD R8, R8, 0x1, -R9 ;  /* 0x000000010808b824 */ /* 0x000fe400078e0a09 */
[----:B------:R-:W-:-:S03]  /*0460*/  @!P3 VIADD R6, R6, 0x1 ;  /* 0x000000010606b836 */ /* 0x000fc60000000000 */
[----:B------:R-:W-:Y:S01]  /*0470*/  ISETP.GE.U32.AND P0, PT, R8, R3, PT ;  /* 0x000000030800720c */ /* 0x000fe20003f06070 */
[----:B------:R-:W-:-:S12]  /*0480*/  IMAD.WIDE R8, R25, 0x8, R4 ;  /* 0x0000000819087825 */ /* 0x000fd800078e0204 */
[----:B------:R-:W-:-:S05]  /*0490*/  @P0 IADD3 R6, PT, PT, R6, 0x1, RZ ;  /* 0x0000000106060810 */ /* 0x000fca0007ffe0ff */
[----:B------:R-:W-:-:S05]  /*04a0*/  @!P4 IMAD.MOV R6, RZ, RZ, -R6 ;  /* 0x000000ffff06c224 */ /* 0x000fca00078e0a06 */
[----:B------:R-:W-:-:S05]  /*04b0*/  SEL R6, R13, R6, !P2 ;  /* 0x000000060d067207 */ /* 0x000fca0005000000 */
[----:B------:R-:W-:-:S04]  /*04c0*/  IMAD.MOV R7, RZ, RZ, -R6 ;  /* 0x000000ffff077224 */ /* 0x000fc800078e0a06 */
[----:B------:R-:W-:Y:S02]  /*04d0*/  IMAD R7, R2, R7, R25 ;  /* 0x0000000702077224 */ /* 0x000fe400078e0219 */
[----:B------:R-:W-:-:S03]  /*04e0*/  VIADD R25, R25, UR4 ;  /* 0x0000000419197c36 */ /* 0x000fc60008000000 */
[----:B------:R-:W-:-:S04]  /*04f0*/  ISETP.NE.AND P0, PT, R7, R20, PT ;  /* 0x000000140700720c */ /* 0x000fc80003f05270 */
[----:B------:R-:W-:-:S04]  /*0500*/  ISETP.NE.AND P0, PT, R7, RZ, P0 ;  /* 0x000000ff0700720c */ /* 0x000fc80000705270 */
[----:B------:R-:W-:-:S04]  /*0510*/  ISETP.EQ.AND P0, PT, R6, RZ, P0 ;  /* 0x000000ff0600720c */ /* 0x000fc80000702270 */
[----:B------:R-:W-:Y:S02]  /*0520*/  SEL R6, RZ, 0x1, !P0 ;  /* 0x00000001ff067807 */ /* 0x000fe40004000000 */
[----:B------:R-:W-:-:S04]  /*0530*/  ISETP.NE.AND P0, PT, R10, RZ, PT ;  /* 0x000000ff0a00720c */ /* 0x000fc80003f05270 */
[----:B------:R-:W0:Y:S02]  /*0540*/  I2F.F64.U32 R6, R6 ;  /* 0x0000000600067312 */ /* 0x000e240000201800 */
[----:B0-----:R0:W-:Y:S07]  /*0550*/  STG.E.64 desc[UR6][R8.64], R6 ;  /* 0x0000000608007986 */ /* 0x0011ee000c101b06 */
[----:B------:R-:W-:Y:S05]  /*0560*/  @P0 BRA `(.L_x_2) ;  /* 0xfffffffc00900947 */ /* 0x000fea000383ffff */
.L_x_1:
[----:B------:R-:W-:Y:S05]  /*0570*/  BSYNC.RECONVERGENT B0 ;  /* 0x0000000000007941 */ /* 0x000fea0003800200 */
.L_x_0:
[----:B------:R-:W-:Y:S05]  /*0580*/  @!P1 EXIT ;  /* 0x000000000000994d */ /* 0x000fea0003800000 */
[----:B------:R-:W-:Y:S01]  /*0590*/  IABS R22, R2 ;  /* 0x0000000200167213 */ /* 0x000fe20000000000 */
[----:B------:R-:W1:Y:S03]  /*05a0*/  LDC R23, c[0x0][0x388] ;  /* 0x0000e200ff177b82 */ /* 0x000e660000000800 */
[----:B0-----:R-:W0:Y:S05]  /*05b0*/  I2F.RP R6, R22 ;  /* 0x0000001600067306 */ /* 0x001e2a0000209400 */
[----:B------:R-:W2:Y:S03]  /*05c0*/  LDC.64 R2, c[0x0][0x380] ;  /* 0x0000e000ff027b82 */ /* 0x000ea60000000a00 */
[----:B0-----:R-:W0:Y:S02]  /*05d0*/  MUFU.RCP R6, R6 ;  /* 0x0000000600067308 */ /* 0x001e240000001000 */
[----:B0-----:R-:W-:-:S06]  /*05e0*/  IADD3 R4, PT, PT, R6, 0xffffffe, RZ ;  /* 0x0ffffffe06047810 */ /* 0x001fcc0007ffe0ff */
[----:B------:R0:W3:Y:S02]  /*05f0*/  F2I.FTZ.U32.TRUNC.NTZ R5, R4 ;  /* 0x0000000400057305 */ /* 0x0000e4000021f000 */
[----:B0-----:R-:W-:Y:S02]  /*0600*/  IMAD.MOV.U32 R4, RZ, RZ, RZ ;  /* 0x000000ffff047224 */ /* 0x001fe400078e00ff */
[----:B---3--:R-:W-:-:S04]  /*0610*/  IMAD.MOV R21, RZ, RZ, -R5 ;  /* 0x000000ffff157224 */ /* 0x008fc800078e0a05 */
[----:B------:R-:W-:-:S04]  /*0620*/  IMAD R21, R21, R22, RZ ;  /* 0x0000001615157224 */ /* 0x000fc800078e02ff */
[----:B-12---:R-:W-:-:S07]  /*0630*/  IMAD.HI.U32 R21, R5, R21, R4 ;  /* 0x0000001505157227 */ /* 0x006fce00078e0004 */
.L_x_3:
[----:B0-----:R-:W-:Y:S01]  /*0640*/  IABS R6, R23 ;  /* 0x0000001700067213 */ /* 0x001fe20000000000 */
[----:B------:R-:W-:Y:S01]  /*0650*/  VIADD R14, R25, UR4 ;  /* 0x00000004190e7c36 */ /* 0x000fe20008000000 */
[----:B------:R-:W-:Y:S02]  /*0660*/  IABS R9, R25 ;  /* 0x0000001900097213 */ /* 0x000fe40000000000 */
[----:B------:R-:W0:Y:S01]  /*0670*/  I2F.RP R8, R6 ;  /* 0x0000000600087306 */ /* 0x000e220000209400 */
[----:B------:R-:W-:Y:S02]  /*0680*/  VIADD R16, R14, UR4 ;  /* 0x000000040e107c36 */ /* 0x000fe40008000000 */
[----:B------:R-:W-:-:S03]  /*0690*/  IMAD.HI.U32 R7, R21, R9, RZ ;  /* 0x0000000915077227 */ /* 0x000fc600078e00ff */
[----:B------:R-:W-:Y:S02]  /*06a0*/  IADD3 R24, PT, PT, R16, UR4, RZ ;  /* 0x0000000410187c10 */ /* 0x000fe4000fffe0ff */
[----:B------:R-:W-:Y:S02]  /*06b0*/  IADD3 R4, PT, PT, -R7, RZ, RZ ;  /* 0x000000ff07047210 */ /* 0x000fe40007ffe1ff */
[----:B------:R-:W-:Y:S01]  /*06c0*/  IABS R13, R24 ;  /* 0x00000018000d7213 */ /* 0x000fe20000000000 */
[----:B------:R-:W-:Y:S01]  /*06d0*/  IMAD.WIDE R18, R24, 0x8, R2 ;  /* 0x0000000818127825 */ /* 0x000fe200078e0202 */
[----:B------:R-:W-:Y:S01]  /*06e0*/  IABS R11, R16 ;  /* 0x00000010000b7213 */ /* 0x000fe20000000000 */
[----:B0-----:R-:W0:Y:S02]  /*06f0*/  MUFU.RCP R8, R8 ;  /* 0x0000000800087308 */ /* 0x001e240000001000 */
[----:B------:R-:W-:Y:S02]  /*0700*/  IMAD R9, R6, R4, R9 ;  /* 0x0000000406097224 */ /* 0x000fe400078e0209 */
[----:B------:R-:W-:-:S03]  /*0710*/  IMAD.MOV.U32 R4, RZ, RZ, RZ ;  /* 0x000000ffff047224 */ /* 0x000fc600078e00ff */
[----:B------:R-:W-:Y:S01]  /*0720*/  ISETP.GT.U32.AND P0, PT, R22, R9, PT ;  /* 0x000000091600720c */ /* 0x000fe20003f04070 */
[----:B0-----:R-:W-:Y:S01]  /*0730*/  VIADD R5, R8, 0xffffffe ;  /* 0x0ffffffe08057836 */ /* 0x001fe20000000000 */
[----:B------:R-:W-:-:S11]  /*0740*/  IABS R8, R14 ;  /* 0x0000000e00087213 */ /* 0x000fd60000000000 */
[--C-:B------:R-:W-:Y:S02]  /*0750*/  @!P0 IMAD.IADD R9, R9, 0x1, -R6.reuse ;  /* 0x0000000109098824 */ /* 0x100fe400078e0a06 */
[----:B------:R-:W-:Y:S01]  /*0760*/  @!P0 VIADD R7, R7, 0x1 ;  /* 0x0000000107078836 */ /* 0x000fe20000000000 */
[----:B------:R-:W0:Y:S02]  /*0770*/  F2I.FTZ.U32.TRUNC.NTZ R5, R5 ;  /* 0x0000000500057305 */ /* 0x000e24000021f000 */
[----:B------:R-:W-:Y:S01]  /*0780*/  ISETP.GE.U32.AND P2, PT, R9, R22, PT ;  /* 0x000000160900720c */ /* 0x000fe20003f46070 */
[----:B------:R-:W-:-:S12]  /*0790*/  IMAD.MOV.U32 R22, RZ, RZ, R6 ;  /* 0x000000ffff167224 */ /* 0x000fd800078e0006 */
[----:B------:R-:W-:Y:S01]  /*07a0*/  @P2 VIADD R7, R7, 0x1 ;  /* 0x0000000107072836 */ /* 0x000fe20000000000 */
[----:B------:R-:W-:Y:S01]  /*07b0*/  ISETP.NE.AND P2, PT, R23, RZ, PT ;  /* 0x000000ff1700720c */ /* 0x000fe20003f45270 */
[----:B0-----:R-:W-:-:S04]  /*07c0*/  IMAD.MOV R21, RZ, RZ, -R5 ;  /* 0x000000ffff157224 */ /* 0x001fc800078e0a05 */
[----:B------:R-:W-:-:S04]  /*07d0*/  IMAD R21, R21, R6, RZ ;  /* 0x0000000615157224 */ /* 0x000fc800078e02ff */
[----:B------:R-:W-:-:S04]  /*07e0*/  IMAD.HI.U32 R21, R5, R21, R4 ;  /* 0x0000001505157227 */ /* 0x000fc800078e0004 */
[----:B------:R-:W-:Y:S02]  /*07f0*/  IMAD.MOV.U32 R5, RZ, RZ, R8 ;  /* 0x000000ffff057224 */ /* 0x000fe400078e0008 */
[----:B------:R-:W-:-:S04]  /*0800*/  IMAD.HI.U32 R4, R21, R11, RZ ;  /* 0x0000000b15047227 */ /* 0x000fc800078e00ff */
[----:B------:R-:W-:-:S04]  /*0810*/  IMAD.HI.U32 R8, R21, R5, RZ ;  /* 0x0000000515087227 */ /* 0x000fc800078e00ff */
[----:B------:R-:W-:-:S04]  /*0820*/  IMAD.MOV R10, RZ, RZ, -R8 ;  /* 0x000000ffff0a7224 */ /* 0x000fc800078e0a08 */
[----:B------:R-:W-:Y:S02]  /*0830*/  IMAD R9, R6, R10, R5 ;  /* 0x0000000a06097224 */ /* 0x000fe400078e0205 */
[----:B------:R-:W-:-:S03]  /*0840*/  IMAD.HI.U32 R5, R21, R13, RZ ;  /* 0x0000000d15057227 */ /* 0x000fc600078e00ff */
[----:B------:R-:W-:Y:S01]  /*0850*/  ISETP.GT.U32.AND P4, PT, R22, R9, PT ;  /* 0x000000091600720c */ /* 0x000fe20003f84070 */
[----:B------:R-:W-:Y:S01]  /*0860*/  IMAD.MOV R10, RZ, RZ, -R4 ;  /* 0x000000ffff0a7224 */ /* 0x000fe200078e0a04 */
[----:B------:R-:W-:-:S03]  /*0870*/  IADD3 R12, PT, PT, -R5, RZ, RZ ;  /* 0x000000ff050c7210 */ /* 0x000fc60007ffe1ff */
[C---:B------:R-:W-:Y:S01]  /*0880*/  IMAD R11, R6.reuse, R10, R11 ;  /* 0x0000000a060b7224 */ /* 0x040fe200078e020b */
[----:B------:R-:W-:Y:S01]  /*0890*/  LOP3.LUT R10, R25, R23, RZ, 0x3c, !PT ;  /* 0x00000017190a7212 */ /* 0x000fe200078e3cff */
[----:B------:R-:W-:-:S03]  /*08a0*/  IMAD R13, R6, R12, R13 ;  /* 0x0000000c060d7224 */ /* 0x000fc600078e020d */
[C---:B------:R-:W-:Y:S02]  /*08b0*/  ISETP.GT.U32.AND P1, PT, R22.reuse, R11, PT ;  /* 0x0000000b1600720c */ /* 0x040fe40003f24070 */
[----:B------:R-:W-:Y:S01]  /*08c0*/  ISETP.GT.U32.AND P0, PT, R22, R13, PT ;  /* 0x0000000d1600720c */ /* 0x000fe20003f04070 */
[--C-:B------:R-:W-:Y:S01]  /*08d0*/  @!P4 IMAD.IADD R9, R9, 0x1, -R6.reuse ;  /* 0x000000010909c824 */ /* 0x100fe200078e0a06 */
[----:B------:R-:W-:Y:S01]  /*08e0*/  ISETP.GE.AND P5, PT, R10, RZ, PT ;  /* 0x000000ff0a00720c */ /* 0x000fe20003fa6270 */
[----:B------:R-:W-:Y:S01]  /*08f0*/  @!P4 VIADD R8, R8, 0x1 ;  /* 0x000000010808c836 */ /* 0x000fe20000000000 */
[-C--:B------:R-:W-:Y:S02]  /*0900*/  LOP3.LUT R10, R14, R23.reuse, RZ, 0x3c, !PT ;  /* 0x000000170e0a7212 */ /* 0x080fe400078e3cff */
[----:B------:R-:W-:Y:S02]  /*0910*/  ISETP.GE.U32.AND P3, PT, R9, R22, PT ;  /* 0x000000160900720c */ /* 0x000fe40003f66070 */
[----:B------:R-:W-:Y:S01]  /*0920*/  ISETP.GE.AND P6, PT, R10, RZ, PT ;  /* 0x000000ff0a00720c */ /* 0x000fe20003fc6270 */
[----:B------:R-:W-:Y:S01]  /*0930*/  IMAD.MOV.U32 R10, RZ, RZ, R7 ;  /* 0x000000ffff0a7224 */ /* 0x000fe200078e0007 */
[-C--:B------:R-:W-:Y:S01]  /*0940*/  LOP3.LUT R7, RZ, R23.reuse, RZ, 0x33, !PT ;  /* 0x00000017ff077212 */ /* 0x080fe200078e33ff */
[----:B------:R-:W-:Y:S01]  /*0950*/  @!P1 VIADD R4, R4, 0x1 ;  /* 0x0000000104049836 */ /* 0x000fe20000000000 */
[----:B------:R-:W-:Y:S01]  /*0960*/  @!P1 IADD3 R11, PT, PT, R11, -R6, RZ ;  /* 0x800000060b0b9210 */ /* 0x000fe20007ffe0ff */
[----:B------:R-:W-:Y:S01]  /*0970*/  @!P0 IMAD.IADD R13, R13, 0x1, -R6 ;  /* 0x000000010d0d8824 */ /* 0x000fe200078e0a06 */
[----:B------:R-:W-:Y:S01]  /*0980*/  LOP3.LUT R9, R16, R23, RZ, 0x3c, !PT ;  /* 0x0000001710097212 */ /* 0x000fe200078e3cff */
[----:B------:R-:W-:Y:S01]  /*0990*/  @!P5 IMAD.MOV R10, RZ, RZ, -R10 ;  /* 0x000000ffff0ad224 */ /* 0x000fe200078e0a0a */
[-C--:B------:R-:W-:Y:S01]  /*09a0*/  ISETP.GE.U32.AND P5, PT, R11, R22.reuse, PT ;  /* 0x000000160b00720c */ /* 0x080fe20003fa6070 */
[----:B------:R-:W-:Y:S01]  /*09b0*/  @!P0 VIADD R5, R5, 0x1 ;  /* 0x0000000105058836 */ /* 0x000fe20000000000 */
[----:B------:R-:W-:Y:S01]  /*09c0*/  ISETP.GE.U32.AND P4, PT, R13, R22, PT ;  /* 0x000000160d00720c */ /* 0x000fe20003f86070 */
[----:B------:R-:W-:Y:S01]  /*09d0*/  @P3 VIADD R8, R8, 0x1 ;  /* 0x0000000108083836 */ /* 0x000fe20000000000 */
[----:B------:R-:W-:Y:S01]  /*09e0*/  SEL R10, R7, R10, !P2 ;  /* 0x0000000a070a7207 */ /* 0x000fe20005000000 */
[----:B------:R-:W-:Y:S01]  /*09f0*/  IMAD.WIDE R12, R25, 0x8, R2 ;  /* 0x00000008190c7825 */ /* 0x000fe200078e0202 */
[----:B------:R-:W-:-:S02]  /*0a00*/  ISETP.GE.AND P3, PT, R9, RZ, PT ;  /* 0x000000ff0900720c */ /* 0x000fc40003f66270 */
[----:B------:R-:W-:Y:S01]  /*0a10*/  LOP3.LUT R11, R24, R23, RZ, 0x3c, !PT ;  /* 0x00000017180b7212 */ /* 0x000fe200078e3cff */
[----:B------:R-:W-:Y:S01]  /*0a20*/  @!P6 IMAD.MOV R8, RZ, RZ, -R8 ;  /* 0x000000ffff08e224 */ /* 0x000fe200078e0a08 */
[----:B------:R-:W-:Y:S02]  /*0a30*/  IADD3 R6, PT, PT, -R10, RZ, RZ ;  /* 0x000000ff0a067210 */ /* 0x000fe40007ffe1ff */
[----:B------:R-:W-:Y:S01]  /*0a40*/  ISETP.GE.AND P1, PT, R11, RZ, PT ;  /* 0x000000ff0b00720c */ /* 0x000fe20003f26270 */
[----:B------:R-:W-:Y:S01]  /*0a50*/  @P5 VIADD R4, R4, 0x1 ;  /* 0x0000000104045836 */ /* 0x000fe20000000000 */
[----:B------:R-:W-:Y:S01]  /*0a60*/  SEL R8, R7, R8, !P2 ;  /* 0x0000000807087207 */ /* 0x000fe20005000000 */
[----:B------:R-:W-:Y:S01]  /*0a70*/  IMAD R9, R23, R6, R25 ;  /* 0x0000000617097224 */ /* 0x000fe200078e0219 */
[----:B------:R-:W-:Y:S01]  /*0a80*/  @P4 IADD3 R5, PT, PT, R5, 0x1, RZ ;  /* 0x0000000105054810 */ /* 0x000fe20007ffe0ff */
[----:B------:R-:W-:Y:S02]  /*0a90*/  VIADD R25, R24, UR4 ;  /* 0x0000000418197c36 */ /* 0x000fe40008000000 */
[----:B------:R-:W-:Y:S01]  /*0aa0*/  @!P3 IMAD.MOV R4, RZ, RZ, -R4 ;  /* 0x000000ffff04b224 */ /* 0x000fe200078e0a04 */
[----:B------:R-:W-:Y:S01]  /*0ab0*/  ISETP.NE.AND P0, PT, R9, R20, PT ;  /* 0x000000140900720c */ /* 0x000fe20003f05270 */
[----:B------:R-:W-:-:S02]  /*0ac0*/  IMAD.MOV.U32 R6, RZ, RZ, R5 ;  /* 0x000000ffff067224 */ /* 0x000fc400078e0005 */
[----:B------:R-:W-:Y:S01]  /*0ad0*/  IMAD.MOV R11, RZ, RZ, -R8 ;  /* 0x000000ffff0b7224 */ /* 0x000fe200078e0a08 */
[----:B------:R-:W-:Y:S01]  /*0ae0*/  ISETP.NE.AND P0, PT, R9, RZ, P0 ;  /* 0x000000ff0900720c */ /* 0x000fe20000705270 */
[----:B------:R-:W-:Y:S01]  /*0af0*/  @!P1 IMAD.MOV R6, RZ, RZ, -R6 ;  /* 0x000000ffff069224 */ /* 0x000fe200078e0a06 */
[----:B------:R-:W-:Y:S01]  /*0b00*/  SEL R9, R7, R4, !P2 ;  /* 0x0000000407097207 */ /* 0x000fe20005000000 */
[----:B------:R-:W-:Y:S01]  /*0b10*/  IMAD R5, R23, R11, R14 ;  /* 0x0000000b17057224 */ /* 0x000fe200078e020e */
[----:B------:R-:W-:Y:S01]  /*0b20*/  ISETP.EQ.AND P0, PT, R10, RZ, P0 ;  /* 0x000000ff0a00720c */ /* 0x000fe20000702270 */
[----:B------:R-:W-:Y:S01]  /*0b30*/  IMAD.WIDE R14, R14, 0x8, R2 ;  /* 0x000000080e0e7825 */ /* 0x000fe200078e0202 */
[----:B------:R-:W-:Y:S02]  /*0b40*/  IADD3 R11, PT, PT, -R9, RZ, RZ ;  /* 0x000000ff090b7210 */ /* 0x000fe40007ffe1ff */
[----:B------:R-:W-:Y:S02]  /*0b50*/  SEL R10, R7, R6, !P2 ;  /* 0x00000006070a7207 */ /* 0x000fe40005000000 */
[-C--:B------:R-:W-:Y:S01]  /*0b60*/  ISETP.NE.AND P1, PT, R5, R20.reuse, PT ;  /* 0x000000140500720c */ /* 0x080fe20003f25270 */
[----:B------:R-:W-:Y:S01]  /*0b70*/  IMAD R7, R23, R11, R16 ;  /* 0x0000000b17077224 */ /* 0x000fe200078e0210 */
[----:B------:R-:W-:Y:S01]  /*0b80*/  SEL R4, RZ, 0x1, !P0 ;  /* 0x00000001ff047807 */ /* 0x000fe20004000000 */
[----:B------:R-:W-:Y:S01]  /*0b90*/  IMAD.MOV R11, RZ, RZ, -R10 ;  /* 0x000000ffff0b7224 */ /* 0x000fe200078e0a0a */
[----:B------:R-:W-:Y:S01]  /*0ba0*/  ISETP.NE.AND P1, PT, R5, RZ, P1 ;  /* 0x000000ff0500720c */ /* 0x000fe20000f25270 */
[----:B------:R-:W-:Y:S01]  /*0bb0*/  IMAD.WIDE R16, R16, 0x8, R2 ;  /* 0x0000000810107825 */ /* 0x000fe200078e0202 */
[----:B------:R-:W-:-:S02]  /*0bc0*/  ISETP.NE.AND P0, PT, R7, R20, PT ;  /* 0x000000140700720c */ /* 0x000fc40003f05270 */
[----:B------:R-:W-:Y:S01]  /*0bd0*/  ISETP.EQ.AND P1, PT, R8, RZ, P1 ;  /* 0x000000ff0800720c */ /* 0x000fe20000f22270 */
[----:B------:R-:W-:Y:S01]  /*0be0*/  IMAD R11, R23, R11, R24 ;  /* 0x0000000b170b7224 */ /* 0x000fe200078e0218 */
[----:B------:R-:W-:Y:S01]  /*0bf0*/  ISETP.NE.AND P0, PT, R7, RZ, P0 ;  /* 0x000000ff0700720c */ /* 0x000fe20000705270 */
[----:B------:R-:W0:Y:S01]  /*0c00*/  I2F.F64.U32 R4, R4 ;  /* 0x0000000400047312 */ /* 0x000e220000201800 */
[----:B------:R-:W-:Y:S02]  /*0c10*/  SEL R6, RZ, 0x1, !P1 ;  /* 0x00000001ff067807 */ /* 0x000fe40004800000 */
[----:B------:R-:W-:Y:S02]  /*0c20*/  ISETP.NE.AND P1, PT, R11, R20, PT ;  /* 0x000000140b00720c */ /* 0x000fe40003f25270 */
[----:B------:R-:W-:Y:S02]  /*0c30*/  ISETP.EQ.AND P0, PT, R9, RZ, P0 ;  /* 0x000000ff0900720c */ /* 0x000fe40000702270 */
[----:B------:R-:W-:Y:S01]  /*0c40*/  ISETP.NE.AND P1, PT, R11, RZ, P1 ;  /* 0x000000ff0b00720c */ /* 0x000fe20000f25270 */
[----:B------:R-:W1:Y:S01]  /*0c50*/  I2F.F64.U32 R6, R6 ;  /* 0x0000000600067312 */ /* 0x000e620000201800 */
[----:B------:R-:W-:-:S02]  /*0c60*/  SEL R8, RZ, 0x1, !P0 ;  /* 0x00000001ff087807 */ /* 0x000fc40004000000 */
[----:B------:R-:W-:Y:S02]  /*0c70*/  ISETP.EQ.AND P1, PT, R10, RZ, P1 ;  /* 0x000000ff0a00720c */ /* 0x000fe40000f22270 */
[----:B------:R-:W-:Y:S02]  /*0c80*/  ISETP.GE.AND P0, PT, R25, R0, PT ;  /* 0x000000001900720c */ /* 0x000fe40003f06270 */
[----:B------:R-:W-:Y:S01]  /*0c90*/  SEL R10, RZ, 0x1, !P1 ;  /* 0x00000001ff0a7807 */ /* 0x000fe20004800000 */
[----:B------:R-:W2:Y:S01]  /*0ca0*/  I2F.F64.U32 R8, R8 ;  /* 0x0000000800087312 */ /* 0x000ea20000201800 */
[----:B0-----:R0:W-:Y:S04]  /*0cb0*/  STG.E.64 desc[UR6][R12.64], R4 ;  /* 0x000000040c007986 */ /* 0x0011e8000c101b06 */
[----:B-1----:R0:W-:Y:S03]  /*0cc0*/  STG.E.64 desc[UR6][R14.64], R6 ;  /* 0x000000060e007986 */ /* 0x0021e6000c101b06 */
[----:B------:R-:W1:Y:S01]  /*0cd0*/  I2F.F64.U32 R10, R10 ;  /* 0x0000000a000a7312 */ /* 0x000e620000201800 */
[----:B--2---:R0:W-:Y:S04]  /*0ce0*/  STG.E.64 desc[UR6][R16.64], R8 ;  /* 0x0000000810007986 */ /* 0x0041e8000c101b06 */
[----:B-1----:R0:W-:Y:S01]  /*0cf0*/  STG.E.64 desc[UR6][R18.64], R10 ;  /* 0x0000000a12007986 */ /* 0x0021e2000c101b06 */
[----:B------:R-:W-:Y:S05]  /*0d00*/  @!P0 BRA `(.L_x_3) ;  /* 0xfffffff8004c8947 */ /* 0x000fea000383ffff */
[----:B------:R-:W-:Y:S05]  /*0d10*/  EXIT ;  /* 0x000000000000794d */ /* 0x000fea0003800000 */
.L_x_4:
[----:B------:R-:W-:-:S00]  /*0d20*/  BRA `(.L_x_4) ;  /* 0xfffffffc00fc7947 */ /* 0x000fc0000383ffff */
[----:B------:R-:W-:-:S00]  /*0d30*/  NOP ;  /* 0x0000000000007918 */ /* 0x000fc00000000000 */
        /* <DEDUP_REMOVED lines=12> */
.L_x_34:


//--------------------- .text._Z13assign_valuesPdS_ii --------------------------
	.section	.text._Z13assign_valuesPdS_ii,"ax",@progbits
	.align	128
        .global         _Z13assign_valuesPdS_ii
        .type           _Z13assign_valuesPdS_ii,@function
        .size           _Z13assign_valuesPdS_ii,(.L_x_35 - _Z13assign_valuesPdS_ii)
        .other          _Z13assign_valuesPdS_ii,@"STO_CUDA_ENTRY STV_DEFAULT"
_Z13assign_valuesPdS_ii:
.text._Z13assign_valuesPdS_ii:
[----:B------:R-:W-:Y:S01]  /*0000*/  LDC R1, c[0x0][0x37c] ;  /* 0x0000df00ff017b82 */ /* 0x000fe20000000800 */
[----:B------:R-:W0:Y:S07]  /*0010*/  S2R R5, SR_TID.X ;  /* 0x0000000000057919 */ /* 0x000e2e0000002100 */
[----:B------:R-:W1:Y:S01]  /*0020*/  LDC.64 R6, c[0x0][0x390] ;  /* 0x0000e400ff067b82 */ /* 0x000e620000000a00 */
[----:B------:R-:W0:Y:S01]  /*0030*/  LDCU UR4, c[0x0][0x360] ;  /* 0x00006c00ff0477ac */ /* 0x000e220008000800 */
[----:B------:R-:W0:Y:S01]  /*0040*/  S2R R2, SR_CTAID.X ;  /* 0x0000000000027919 */ /* 0x000e220000002500 */
[----:B------:R-:W2:Y:S01]  /*0050*/  LDCU UR5, c[0x0][0x370] ;  /* 0x00006e00ff0577ac */ /* 0x000ea20008000800 */
[----:B-1----:R-:W-:-:S02]  /*0060*/  VIADD R0, R6, 0xfffffffe ;  /* 0xfffffffe06007836 */ /* 0x002fc40000000000 */
[----:B------:R-:W-:-:S04]  /*0070*/  VIADD R3, R7, 0xfffffffe ;  /* 0xfffffffe07037836 */ /* 0x000fc80000000000 */
[----:B------:R-:W-:Y:S02]  /*0080*/  IMAD R8, R0, R3, RZ ;  /* 0x0000000300087224 */ /* 0x000fe400078e02ff */
[----:B0-----:R-:W-:Y:S01]  /*0090*/  IMAD R5, R2, UR4, R5 ;  /* 0x0000000402057c24 */ /* 0x001fe2000f8e0205 */
[----:B--2---:R-:W-:-:S04]  /*00a0*/  UIMAD UR4, UR4, UR5, URZ ;  /* 0x00000005040472a4 */ /* 0x004fc8000f8e02ff */
        /* <DEDUP_REMOVED lines=10> */
[----:B------:R-:W2:Y:S01]  /*0150*/  LDCU.128 UR8, c[0x0][0x380] ;  /* 0x00007000ff0877ac */ /* 0x000ea20008000c00 */
[----:B------:R-:W-:-:S04]  /*0160*/  SEL R6, RZ, 0x1, P0 ;  /* 0x00000001ff067807 */ /* 0x000fc80000000000 */
[----:B------:R-:W-:Y:S01]  /*0170*/  IADD3 R4, PT, PT, R4, -R7, -R6 ;  /* 0x8000000704047210 */ /* 0x000fe20007ffe806 */
[----:B0-----:R-:W0:Y:S02]  /*0180*/  MUFU.RCP R9, R9 ;  /* 0x0000000900097308 */ /* 0x001e240000001000 */
[----:B0-----:R-:W-:-:S06]  /*0190*/  VIADD R2, R9, 0xffffffe ;  /* 0x0ffffffe09027836 */ /* 0x001fcc0000000000 */
[----:B------:R0:W3:Y:S02]  /*01a0*/  F2I.FTZ.U32.TRUNC.NTZ R3, R2 ;  /* 0x0000000200037305 */ /* 0x0000e4000021f000 */
[----:B0-----:R-:W-:Y:S02]  /*01b0*/  IMAD.MOV.U32 R2, RZ, RZ, RZ ;  /* 0x000000ffff027224 */ /* 0x001fe400078e00ff */
[----:B---3--:R-:W-:-:S04]  /*01c0*/  IMAD R11, R11, R3, RZ ;  /* 0x000000030b0b7224 */ /* 0x008fc800078e02ff */
[----:B------:R-:W-:-:S06]  /*01d0*/  IMAD.HI.U32 R3, R3, R11, R2 ;  /* 0x0000000b03037227 */ /* 0x000fcc00078e0002 */
[----:B------:R-:W-:-:S04]  /*01e0*/  IMAD.HI.U32 R3, R3, R4, RZ ;  /* 0x0000000403037227 */ /* 0x000fc800078e00ff */
[----:B------:R-:W-:-:S04]  /*01f0*/  IMAD.MOV R7, RZ, RZ, -R3 ;  /* 0x000000ffff077224 */ /* 0x000fc800078e0a03 */
        /* <DEDUP_REMOVED lines=12> */
[----:B------:R-:W-:Y:S01]  /*02c0*/  IABS R2, R0 ;  /* 0x0000000000027213 */ /* 0x000fe20000000000 */
[----:B------:R-:W0:Y:S01]  /*02d0*/  LDC R3, c[0x0][0x390] ;  /* 0x0000e400ff037b82 */ /* 0x000e220000000800 */
[----:B------:R-:W-:Y:S01]  /*02e0*/  VIADD R4, R4, 0x1 ;  /* 0x0000000104047836 */ /* 0x000fe20000000000 */
[----:B------:R-:W-:Y:S01]  /*02f0*/  ISETP.NE.AND P1, PT, R0, RZ, PT ;  /* 0x000000ff0000720c */ /* 0x000fe20003f25270 */
[----:B------:R-:W1:Y:S01]  /*0300*/  I2F.RP R10, R2 ;  /* 0x00000002000a7306 */ /* 0x000e620000209400 */
[----:B------:R-:W-:Y:S02]  /*0310*/  IMAD.MOV.U32 R6, RZ, RZ, RZ ;  /* 0x000000ffff067224 */ /* 0x000fe400078e00ff */
[----:B------:R-:W-:-:S05]  /*0320*/  LOP3.LUT R9, R4, 0x3, RZ, 0xc0, !PT ;  /* 0x0000000304097812 */ /* 0x000fca00078ec0ff */
[----:B-1----:R-:W1:Y:S02]  /*0330*/  MUFU.RCP R10, R10 ;  /* 0x0000000a000a7308 */ /* 0x002e640000001000 */
[----:B-1----:R-:W-:-:S06]  /*0340*/  VIADD R7, R10, 0xffffffe ;  /* 0x0ffffffe0a077836 */ /* 0x002fcc0000000000 */
[----:B------:R-:W1:Y:S02]  /*0350*/  F2I.FTZ.U32.TRUNC.NTZ R7, R7 ;  /* 0x0000000700077305 */ /* 0x000e64000021f000 */
[----:B-1----:R-:W-:-:S04]  /*0360*/  IMAD.MOV R11, RZ, RZ, -R7 ;  /* 0x000000ffff0b7224 */ /* 0x002fc800078e0a07 */
[----:B------:R-:W-:-:S04]  /*0370*/  IMAD R11, R11, R2, RZ ;  /* 0x000000020b0b7224 */ /* 0x000fc800078e02ff */
[----:B------:R-:W-:Y:S01]  /*0380*/  IMAD.HI.U32 R4, R7, R11, R6 ;  /* 0x0000000b07047227 */ /* 0x000fe200078e0006 */
[----:B------:R-:W-:-:S03]  /*0390*/  LOP3.LUT R6, RZ, R0, RZ, 0x33, !PT ;  /* 0x00000000ff067212 */ /* 0x000fc600078e33ff */
[----:B0-----:R-:W-:-:S07]  /*03a0*/  IMAD.MOV R7, RZ, RZ, -R9 ;  /* 0x000000ffff077224 */ /* 0x001fce00078e0a09 */
.L_x_7:
[----:B------:R-:W-:Y:S02]  /*03b0*/  IABS R9, R0 ;  /* 0x0000000000097213 */ /* 0x000fe40000000000 */
[----:B0-----:R-:W-:-:S03]  /*03c0*/  IABS R11, R5 ;  /* 0x00000005000b7213 */ /* 0x001fc60000000000 */
[----:B------:R-:W-:Y:S02]  /*03d0*/  IMAD.MOV R10, RZ, RZ, -R9 ;  /* 0x000000ffff0a7224 */ /* 0x000fe400078e0a09 */
[----:B------:R-:W-:-:S04]  /*03e0*/  IMAD.HI.U32 R9, R4, R11, RZ ;  /* 0x0000000b04097227 */ /* 0x000fc800078e00ff */
[----:B------:R-:W-:Y:S01]  /*03f0*/  IMAD R11, R9, R10, R11 ;  /* 0x0000000a090b7224 */ /* 0x000fe200078e020b */
[----:B------:R-:W-:-:S04]  /*0400*/  IABS R10, R0 ;  /* 0x00000000000a7213 */ /* 0x000fc80000000000 */
[----:B------:R-:W-:-:S13]  /*0410*/  ISETP.GT.U32.AND P3, PT, R2, R11, PT ;  /* 0x0000000b0200720c */ /* 0x000fda0003f64070 */
[----:B------:R-:W-:Y:S01]  /*0420*/  @!P3 IMAD.IADD R11, R11, 0x1, -R10 ;  /* 0x000000010b0bb824 */ /* 0x000fe200078e0a0a */
[----:B------:R-:W-:Y:S01]  /*0430*/  LOP3.LUT R10, R5, R0, RZ, 0x3c, !PT ;  /* 0x00000000050a7212 */ /* 0x000fe200078e3cff */
[----:B------:R-:W-:-:S03]  /*0440*/  @!P3 VIADD R9, R9, 0x1 ;  /* 0x000000010909b836 */ /* 0x000fc60000000000 */
[----:B------:R-:W-:Y:S02]  /*0450*/  ISETP.GE.U32.AND P2, PT, R11, R2, PT ;  /* 0x000000020b00720c */ /* 0x000fe40003f46070 */
[----:B------:R-:W-:-:S11]  /*0460*/  ISETP.GE.AND P4, PT, R10, RZ, PT ;  /* 0x000000ff0a00720c */ /* 0x000fd60003f86270 */
[----:B------:R-:W-:-:S04]  /*0470*/  @P2 VIADD R9, R9, 0x1 ;  /* 0x0000000109092836 */ /* 0x000fc80000000000 */
[----:B------:R-:W-:-:S05]  /*0480*/  @!P4 IMAD.MOV R9, RZ, RZ, -R9 ;  /* 0x000000ffff09c224 */ /* 0x000fca00078e0a09 */
[----:B------:R-:W-:-:S05]  /*0490*/  SEL R10, R6, R9, !P1 ;  /* 0x00000009060a7207 */ /* 0x000fca0004800000 */
[----:B------:R-:W-:Y:S02]  /*04a0*/  IMAD.MOV R9, RZ, RZ, -R10 ;  /* 0x000000ffff097224 */ /* 0x000fe400078e0a0a */
[----:B------:R-:W-:Y:S02]  /*04b0*/  IMAD R10, R10, R3, R3 ;  /* 0x000000030a0a7224 */ /* 0x000fe400078e0203 */
[----:B------:R-:W-:-:S05]  /*04c0*/  IMAD R9, R0, R9, R5 ;  /* 0x0000000900097224 */ /* 0x000fca00078e0205 */
[----:B------:R-:W-:Y:S02]  /*04d0*/  SHF.R.S32.HI R11, RZ, 0x1f, R9 ;  /* 0x0000001fff0b7819 */ /* 0x000fe40000011409 */
[----:B------:R-:W-:-:S04]  /*04e0*/  IADD3 R9, P2, PT, R9, R10, RZ ;  /* 0x0000000a09097210 */ /* 0x000fc80007f5e0ff */
[----:B------:R-:W-:Y:S01]  /*04f0*/  LEA.HI.X.SX32 R10, R10, R11, 0x1, P2 ;  /* 0x0000000b0a0a7211 */ /* 0x000fe200010f0eff */
[----:B------:R-:W-:-:S03]  /*0500*/  IMAD.SHL.U32 R12, R9, 0x8, RZ ;  /* 0x00000008090c7824 */ /* 0x000fc600078e00ff */
[----:B------:R-:W-:Y:S02]  /*0510*/  SHF.L.U64.HI R9, R9, 0x3, R10 ;  /* 0x0000000309097819 */ /* 0x000fe4000001020a */
[----:B------:R-:W-:-:S04]  /*0520*/  IADD3 R10, P2, PT, R12, UR10, RZ ;  /* 0x0000000a0c0a7c10 */ /* 0x000fc8000ff5e0ff */
[----:B------:R-:W-:-:S06]  /*0530*/  IADD3.X R11, PT, PT, R9, UR11, RZ, P2, !PT ;  /* 0x0000000b090b7c10 */ /* 0x000fcc00097fe4ff */
[----:B------:R-:W2:Y:S01]  /*0540*/  LDG.E.64 R10, desc[UR6][R10.64+0x8] ;  /* 0x000008060a0a7981 */ /* 0x000ea2000c1e1b00 */
[----:B------:R-:W-:Y:S01]  /*0550*/  IADD3 R12, P2, PT, R12, UR8, RZ ;  /* 0x000000080c0c7c10 */ /* 0x000fe2000ff5e0ff */
[----:B------:R-:W-:Y:S02]  /*0560*/  VIADD R7, R7, 0x1 ;  /* 0x0000000107077836 */ /* 0x000fe40000000000 */
[----:B------:R-:W-:Y:S01]  /*0570*/  VIADD R5, R5, UR4 ;  /* 0x0000000405057c36 */ /* 0x000fe20008000000 */
[----:B------:R-:W-:Y:S02]  /*0580*/  IADD3.X R13, PT, PT, R9, UR9, RZ, P2, !PT ;  /* 0x00000009090d7c10 */ /* 0x000fe400097fe4ff */
[----:B------:R-:W-:-:S03]  /*0590*/  ISETP.NE.AND P2, PT, R7, RZ, PT ;  /* 0x000000ff0700720c */ /* 0x000fc60003f45270 */
[----:B--2---:R0:W-:Y:S10]  /*05a0*/  STG.E.64 desc[UR6][R12.64+0x8], R10 ;  /* 0x0000080a0c007986 */ /* 0x0041f4000c101b06 */
[----:B------:R-:W-:Y:S05]  /*05b0*/  @P2 BRA `(.L_x_7) ;  /* 0xfffffffc007c2947 */ /* 0x000fea000383ffff */
.L_x_6:
[----:B------:R-:W-:Y:S05]  /*05c0*/  BSYNC.RECONVERGENT B0 ;  /* 0x0000000000007941 */ /* 0x000fea0003800200 */
.L_x_5:
[----:B------:R-:W-:Y:S05]  /*05d0*/  @!P0 EXIT ;  /* 0x000000000000894d */ /* 0x000fea0003800000 */
[----:B0-----:R-:W-:Y:S01]  /*05e0*/  IABS R10, R0 ;  /* 0x00000000000a7213 */ /* 0x001fe20000000000 */
[----:B------:R-:W0:Y:S01]  /*05f0*/  LDC R11, c[0x0][0x390] ;  /* 0x0000e400ff0b7b82 */ /* 0x000e220000000800 */
[----:B------:R-:W1:Y:S02]  /*0600*/  LDCU.128 UR8, c[0x0][0x380] ;  /* 0x00007000ff0877ac */ /* 0x000e640008000c00 */
[----:B------:R-:W2:Y:S08]  /*0610*/  I2F.RP R4, R10 ;  /* 0x0000000a00047306 */ /* 0x000eb00000209400 */
[----:B--2---:R-:W2:Y:S02]  /*0620*/  MUFU.RCP R4, R4 ;  /* 0x0000000400047308 */ /* 0x004ea40000001000 */
[----:B--2---:R-:W-:-:S06]  /*0630*/  VIADD R2, R4, 0xffffffe ;  /* 0x0ffffffe04027836 */ /* 0x004fcc0000000000 */
[----:B------:R2:W3:Y:S02]  /*0640*/  F2I.FTZ.U32.TRUNC.NTZ R3, R2 ;  /* 0x0000000200037305 */ /* 0x0004e4000021f000 */
[----:B--2---:R-:W-:Y:S02]  /*0650*/  IMAD.MOV.U32 R2, RZ, RZ, RZ ;  /* 0x000000ffff027224 */ /* 0x004fe400078e00ff */
[----:B---3--:R-:W-:-:S04]  /*0660*/  IMAD.MOV R9, RZ, RZ, -R3 ;  /* 0x000000ffff097224 */ /* 0x008fc800078e0a03 */
[----:B------:R-:W-:-:S04]  /*0670*/  IMAD R9, R9, R10, RZ ;  /* 0x0000000a09097224 */ /* 0x000fc800078e02ff */
[----:B01----:R-:W-:-:S07]  /*0680*/  IMAD.HI.U32 R9, R3, R9, R2 ;  /* 0x0000000903097227 */ /* 0x003fce00078e0002 */
.L_x_8:
[-C--:B0-----:R-:W-:Y:S02]  /*0690*/  IABS R2, R0.reuse ;  /* 0x0000000000027213 */ /* 0x081fe40000000000 */
[----:B------:R-:W-:Y:S02]  /*06a0*/  IABS R4, R5 ;  /* 0x0000000500047213 */ /* 0x000fe40000000000 */
[-C--:B------:R-:W-:Y:S01]  /*06b0*/  IABS R14, R0.reuse ;  /* 0x00000000000e7213 */ /* 0x080fe20000000000 */
[----:B------:R-:W-:Y:S01]  /*06c0*/  IMAD.MOV R13, RZ, RZ, -R2 ;  /* 0x000000ffff0d7224 */ /* 0x000fe200078e0a02 */
[----:B------:R-:W-:Y:S01]  /*06d0*/  LOP3.LUT R12, RZ, R0, RZ, 0x33, !PT ;  /* 0x00000000ff0c7212 */ /* 0x000fe200078e33ff */
[----:B------:R-:W-:-:S04]  /*06e0*/  IMAD.HI.U32 R2, R9, R4, RZ ;  /* 0x0000000409027227 */ /* 0x000fc800078e00ff */
[----:B------:R-:W-:-:S05]  /*06f0*/  IMAD R3, R2, R13, R4 ;  /* 0x0000000d02037224 */ /* 0x000fca00078e0204 */
[----:B------:R-:W-:-:S13]  /*0700*/  ISETP.GT.U32.AND P1, PT, R10, R3, PT ;  /* 0x000000030a00720c */ /* 0x000fda0003f24070 */
[----:B------:R-:W-:Y:S02]  /*0710*/  @!P1 IMAD.IADD R3, R3, 0x1, -R14 ;  /* 0x0000000103039824 */ /* 0x000fe400078e0a0e */
[----:B------:R-:W-:-:S03]  /*0720*/  @!P1 VIADD R2, R2, 0x1 ;  /* 0x0000000102029836 */ /* 0x000fc60000000000 */
[----:B------:R-:W-:Y:S02]  /*0730*/  ISETP.GE.U32.AND P0, PT, R3, R10, PT ;  /* 0x0000000a0300720c */ /* 0x000fe40003f06070 */
[----:B------:R-:W-:-:S04]  /*0740*/  LOP3.LUT R3, R5, R0, RZ, 0x3c, !PT ;  /* 0x0000000005037212 */ /* 0x000fc800078e3cff */
[----:B------:R-:W-:-:S07]  /*0750*/  ISETP.GE.AND P2, PT, R3, RZ, PT ;  /* 0x000000ff0300720c */ /* 0x000fce0003f46270 */
[----:B------:R-:W-:Y:S01]  /*0760*/  @P0 VIADD R2, R2, 0x1 ;  /* 0x0000000102020836 */ /* 0x000fe20000000000 */
[----:B------:R-:W-:-:S05]  /*0770*/  ISETP.NE.AND P0, PT, R0, RZ, PT ;  /* 0x000000ff0000720c */ /* 0x000fca0003f05270 */
        /* <DEDUP_REMOVED lines=13> */
[----:B------:R-:W0:Y:S01]  /*0850*/  I2F.RP R4, R14 ;  /* 0x0000000e00047306 */ /* 0x000e220000209400 */
[----:B------:R-:W-:-:S05]  /*0860*/  VIADD R17, R5, UR4 ;  /* 0x0000000405117c36 */ /* 0x000fca0008000000 */
[----:B------:R-:W-:Y:S02]  /*0870*/  IABS R10, R17 ;  /* 0x00000011000a7213 */ /* 0x000fe40000000000 */
[----:B0-----:R-:W0:Y:S02]  /*0880*/  MUFU.RCP R4, R4 ;  /* 0x0000000400047308 */ /* 0x001e240000001000 */
[----:B0-----:R-:W-:-:S06]  /*0890*/  VIADD R18, R4, 0xffffffe ;  /* 0x0ffffffe04127836 */ /* 0x001fcc0000000000 */
[----:B------:R0:W1:Y:S02]  /*08a0*/  F2I.FTZ.U32.TRUNC.NTZ R19, R18 ;  /* 0x0000001200137305 */ /* 0x000064000021f000 */
[----:B0-----:R-:W-:Y:S02]  /*08b0*/  IMAD.MOV.U32 R18, RZ, RZ, RZ ;  /* 0x000000ffff127224 */ /* 0x001fe400078e00ff */
[----:B-1----:R-:W-:-:S04]  /*08c0*/  IMAD.MOV R9, RZ, RZ, -R19 ;  /* 0x000000ffff097224 */ /* 0x002fc800078e0a13 */
[----:B------:R-:W-:-:S04]  /*08d0*/  IMAD R9, R9, R14, RZ ;  /* 0x0000000e09097224 */ /* 0x000fc800078e02ff */
[----:B------:R-:W-:-:S06]  /*08e0*/  IMAD.HI.U32 R9, R19, R9, R18 ;  /* 0x0000000913097227 */ /* 0x000fcc00078e0012 */
[----:B------:R-:W-:-:S04]  /*08f0*/  IMAD.HI.U32 R4, R9, R10, RZ ;  /* 0x0000000a09047227 */ /* 0x000fc800078e00ff */
[----:B------:R-:W-:Y:S02]  /*0900*/  IMAD R5, R4, R13, R10 ;  /* 0x0000000d04057224 */ /* 0x000fe400078e020a */
[----:B------:R-:W-:-:S05]  /*0910*/  IMAD.MOV.U32 R10, RZ, RZ, R14 ;  /* 0x000000ffff0a7224 */ /* 0x000fca00078e000e */
[----:B------:R-:W-:-:S13]  /*0920*/  ISETP.GT.U32.AND P2, PT, R10, R5, PT ;  /* 0x000000050a00720c */ /* 0x000fda0003f44070 */
[----:B------:R-:W-:Y:S02]  /*0930*/  @!P2 IMAD.IADD R5, R5, 0x1, -R14 ;  /* 0x000000010505a824 */ /* 0x000fe400078e0a0e */
[----:B------:R-:W-:-:S03]  /*0940*/  @!P2 VIADD R4, R4, 0x1 ;  /* 0x000000010404a836 */ /* 0x000fc60000000000 */
[----:B------:R-:W-:Y:S02]  /*0950*/  ISETP.GE.U32.AND P1, PT, R5, R10, PT ;  /* 0x0000000a0500720c */ /* 0x000fe40003f26070 */
[----:B------:R-:W-:-:S04]  /*0960*/  LOP3.LUT R5, R17, R0, RZ, 0x3c, !PT ;  /* 0x0000000011057212 */ /* 0x000fc800078e3cff */
[----:B------:R-:W-:-:S07]  /*0970*/  ISETP.GE.AND P3, PT, R5, RZ, PT ;  /* 0x000000ff0500720c */ /* 0x000fce0003f66270 */
[----:B------:R-:W-:-:S06]  /*0980*/  @P1 VIADD R4, R4, 0x1 ;  /* 0x0000000104041836 */ /* 0x000fcc0000000000 */
        /* <DEDUP_REMOVED lines=8> */
[C---:B------:R-:W-:Y:S01]  /*0a10*/  IMAD.SHL.U32 R16, R5.reuse, 0x8, RZ ;  /* 0x0000000805107824 */ /* 0x040fe200078e00ff */
[----:B------:R-:W-:Y:S02]  /*0a20*/  IADD3 R6, P1, PT, R6, UR8, RZ ;  /* 0x0000000806067c10 */ /* 0x000fe4000ff3e0ff */
[----:B------:R-:W-:Y:S02]  /*0a30*/  SHF.L.U64.HI R15, R5, 0x3, R4 ;  /* 0x00000003050f7819 */ /* 0x000fe40000010204 */
[----:B------:R-:W-:Y:S02]  /*0a40*/  IADD3 R4, P2, PT, R16, UR10, RZ ;  /* 0x0000000a10047c10 */ /* 0x000fe4000ff5e0ff */
[----:B------:R-:W-:Y:S02]  /*0a50*/  IADD3.X R7, PT, PT, R7, UR9, RZ, P1, !PT ;  /* 0x0000000907077c10 */ /* 0x000fe40008ffe4ff */
[----:B------:R-:W-:-:S03]  /*0a60*/  IADD3.X R5, PT, PT, R15, UR11, RZ, P2, !PT ;  /* 0x0000000b0f057c10 */ /* 0x000fc600097fe4ff */
[----:B--2---:R0:W-:Y:S04]  /*0a70*/  STG.E.64 desc[UR6][R6.64+0x8], R2 ;  /* 0x0000080206007986 */ /* 0x0041e8000c101b06 */
[----:B------:R-:W2:Y:S01]  /*0a80*/  LDG.E.64 R4, desc[UR6][R4.64+0x8] ;  /* 0x0000080604047981 */ /* 0x000ea2000c1e1b00 */
[----:B------:R-:W-:-:S05]  /*0a90*/  VIADD R19, R17, UR4 ;  /* 0x0000000411137c36 */ /* 0x000fca0008000000 */
[----:B------:R-:W-:-:S05]  /*0aa0*/  IABS R20, R19 ;  /* 0x0000001300147213 */ /* 0x000fca0000000000 */
        /* <DEDUP_REMOVED lines=11> */
[----:B0-----:R-:W-:Y:S02]  /*0b60*/  IMAD.MOV R2, RZ, RZ, -R18 ;  /* 0x000000ffff027224 */ /* 0x001fe400078e0a12 */
[----:B------:R-:W-:Y:S02]  /*0b70*/  IMAD R3, R18, R11, R11 ;  /* 0x0000000b12037224 */ /* 0x000fe400078e020b */
[----:B------:R-:W-:-:S05]  /*0b80*/  IMAD R2, R0, R2, R19 ;  /* 0x0000000200027224 */ /* 0x000fca00078e0213 */
[----:B------:R-:W-:Y:S02]  /*0b90*/  SHF.R.S32.HI R6, RZ, 0x1f, R2 ;  /* 0x0000001fff067819 */ /* 0x000fe40000011402 */
[----:B------:R-:W-:-:S04]  /*0ba0*/  IADD3 R2, P1, PT, R2, R3, RZ ;  /* 0x0000000302027210 */ /* 0x000fc80007f3e0ff */
[----:B------:R-:W-:Y:S01]  /*0bb0*/  LEA.HI.X.SX32 R17, R3, R6, 0x1, P1 ;  /* 0x0000000603117211 */ /* 0x000fe200008f0eff */
[----:B------:R-:W-:-:S03]  /*0bc0*/  IMAD.SHL.U32 R18, R2, 0x8, RZ ;  /* 0x0000000802127824 */ /* 0x000fc600078e00ff */
[----:B------:R-:W-:Y:S02]  /*0bd0*/  SHF.L.U64.HI R17, R2, 0x3, R17 ;  /* 0x0000000302117819 */ /* 0x000fe40000010211 */
[----:B------:R-:W-:Y:S02]  /*0be0*/  IADD3 R2, P1, PT, R16, UR8, RZ ;  /* 0x0000000810027c10 */ /* 0x000fe4000ff3e0ff */
        /* <DEDUP_REMOVED lines=24> */
[----:B------:R-:W-:Y:S01]  /*0d70*/  IMAD.SHL.U32 R12, R2, 0x8, RZ ;  /* 0x00000008020c7824 */ /* 0x000fe200078e00ff */
[----:B------:R-:W-:Y:S02]  /*0d80*/  IADD3 R18, P0, PT, R18, UR8, RZ ;  /* 0x0000000812127c10 */ /* 0x000fe4000ff1e0ff */
[----:B------:R-:W-:Y:S02]  /*0d90*/  SHF.L.U64.HI R4, R2, 0x3, R3 ;  /* 0x0000000302047819 */ /* 0x000fe40000010203 */
[----:B------:R-:W-:Y:S02]  /*0da0*/  IADD3 R2, P1, PT, R12, UR10, RZ ;  /* 0x0000000a0c027c10 */ /* 0x000fe4000ff3e0ff */
[----:B------:R-:W-:Y:S02]  /*0db0*/  IADD3.X R19, PT, PT, R17, UR9, RZ, P0, !PT ;  /* 0x0000000911137c10 */ /* 0x000fe400087fe4ff */
[----:B------:R-:W-:-:S03]  /*0dc0*/  IADD3.X R3, PT, PT, R4, UR11, RZ, P1, !PT ;  /* 0x0000000b04037c10 */ /* 0x000fc60008ffe4ff */
[----:B--2---:R0:W-:Y:S04]  /*0dd0*/  STG.E.64 desc[UR6][R18.64+0x8], R6 ;  /* 0x0000080612007986 */ /* 0x0041e8000c101b06 */
[----:B------:R-:W2:Y:S01]  /*0de0*/  LDG.E.64 R2, desc[UR6][R2.64+0x8] ;  /* 0x0000080602027981 */ /* 0x000ea2000c1e1b00 */
[----:B------:R-:W-:Y:S01]  /*0df0*/  IADD3 R12, P0, PT, R12, UR8, RZ ;  /* 0x000000080c0c7c10 */ /* 0x000fe2000ff1e0ff */
[----:B------:R-:W-:-:S03]  /*0e00*/  VIADD R5, R15, UR4 ;  /* 0x000000040f057c36 */ /* 0x000fc60008000000 */
[----:B------:R-:W-:Y:S02]  /*0e10*/  IADD3.X R13, PT, PT, R4, UR9, RZ, P0, !PT ;  /* 0x00000009040d7c10 */ /* 0x000fe400087fe4ff */
[----:B------:R-:W-:-:S03]  /*0e20*/  ISETP.GE.AND P0, PT, R5, R8, PT ;  /* 0x000000080500720c */ /* 0x000fc60003f06270 */
[----:B--2---:R0:W-:Y:S10]  /*0e30*/  STG.E.64 desc[UR6][R12.64+0x8], R2 ;  /* 0x000008020c007986 */ /* 0x0041f4000c101b06 */
[----:B------:R-:W-:Y:S05]  /*0e40*/  @!P0 BRA `(.L_x_8) ;  /* 0xfffffff800108947 */ /* 0x000fea000383ffff */
[----:B------:R-:W-:Y:S05]  /*0e50*/  EXIT ;  /* 0x000000000000794d */ /* 0x000fea0003800000 */
.L_x_9:
        /* <DEDUP_REMOVED lines=10> */
.L_x_35:


//--------------------- .text._Z15compute_l1_normPdS_S_ii --------------------------
	.section	.text._Z15compute_l1_normPdS_S_ii,"ax",@progbits
	.align	128
        .global         _Z15compute_l1_normPdS_S_ii
        .type           _Z15compute_l1_normPdS_S_ii,@function
        .size           _Z15compute_l1_normPdS_S_ii,(.L_x_36 - _Z15compute_l1_normPdS_S_ii)
        .other          _Z15compute_l1_normPdS_S_ii,@"STO_CUDA_ENTRY STV_DEFAULT"
_Z15compute_l1_normPdS_S_ii:
.text._Z15compute_l1_normPdS_S_ii:
[----:B------:R-:W-:Y:S01]  /*0000*/  LDC R1, c[0x0][0x37c] ;  /* 0x0000df00ff017b82 */ /* 0x000fe20000000800 */
[----:B------:R-:W0:Y:S07]  /*0010*/  S2R R11, SR_TID.X ;  /* 0x00000000000b7919 */ /* 0x000e2e0000002100 */
[----:B------:R-:W1:Y:S01]  /*0020*/  LDC.64 R4, c[0x0][0x398] ;  /* 0x0000e600ff047b82 */ /* 0x000e620000000a00 */
[----:B------:R-:W0:Y:S01]  /*0030*/  LDCU UR4, c[0x0][0x360] ;  /* 0x00006c00ff0477ac */ /* 0x000e220008000800 */
[----:B------:R-:W0:Y:S01]  /*0040*/  S2R R2, SR_CTAID.X ;  /* 0x0000000000027919 */ /* 0x000e220000002500 */
[----:B-1----:R-:W-:-:S02]  /*0050*/  VIADD R0, R4, 0xfffffffe ;  /* 0xfffffffe04007836 */ /* 0x002fc40000000000 */
[----:B------:R-:W-:-:S04]  /*0060*/  VIADD R3, R5, 0xfffffffe ;  /* 0xfffffffe05037836 */ /* 0x000fc80000000000 */
[----:B------:R-:W-:Y:S02]  /*0070*/  IMAD R4, R0, R3, RZ ;  /* 0x0000000300047224 */ /* 0x000fe400078e02ff */
[----:B0-----:R-:W-:-:S05]  /*0080*/  IMAD R11, R2, UR4, R11 ;  /* 0x00000004020b7c24 */ /* 0x001fca000f8e020b */
[----:B------:R-:W-:-:S13]  /*0090*/  ISETP.GE.AND P0, PT, R11, R4, PT ;  /* 0x000000040b00720c */ /* 0x000fda0003f06270 */
[----:B------:R-:W-:Y:S05]  /*00a0*/  @P0 EXIT ;  /* 0x000000000000094d */ /* 0x000fea0003800000 */
[----:B------:R-:W0:Y:S01]  /*00b0*/  LDC.64 R2, c[0x0][0x390] ;  /* 0x0000e400ff027b82 */ /* 0x000e220000000a00 */
[----:B------:R-:W0:Y:S01]  /*00c0*/  LDCU.64 UR6, c[0x0][0x358] ;  /* 0x00006b00ff0677ac */ /* 0x000e220008000a00 */
[----:B------:R-:W-:Y:S01]  /*00d0*/  IABS R5, R0 ;  /* 0x0000000000057213 */ /* 0x000fe20000000000 */
[----:B------:R-:W1:Y:S05]  /*00e0*/  LDCU UR5, c[0x0][0x370] ;  /* 0x00006e00ff0577ac */ /* 0x000e6a0008000800 */
[----:B------:R-:W2:Y:S01]  /*00f0*/  LDC R6, c[0x0][0x398] ;  /* 0x0000e600ff067b82 */ /* 0x000ea20000000800 */
[----:B------:R-:W3:Y:S01]  /*0100*/  LDCU.128 UR8, c[0x0][0x380] ;  /* 0x00007000ff0877ac */ /* 0x000ee20008000c00 */
[----:B0-----:R-:W5:Y:S01]  /*0110*/  LDG.E.64 R2, desc[UR6][R2.64] ;  /* 0x0000000602027981 */ /* 0x001f62000c1e1b00 */
[----:B------:R-:W0:Y:S01]  /*0120*/  I2F.RP R7, R5 ;  /* 0x0000000500077306 */ /* 0x000e220000209400 */
[----:B-1----:R-:W-:-:S07]  /*0130*/  UIMAD UR4, UR4, UR5, URZ ;  /* 0x00000005040472a4 */ /* 0x002fce000f8e02ff */
[----:B0-----:R-:W0:Y:S02]  /*0140*/  MUFU.RCP R7, R7 ;  /* 0x0000000700077308 */ /* 0x001e240000001000 */
[----:B0-----:R-:W-:-:S06]  /*0150*/  VIADD R8, R7, 0xffffffe ;  /* 0x0ffffffe07087836 */ /* 0x001fcc0000000000 */
[----:B------:R0:W1:Y:S02]  /*0160*/  F2I.FTZ.U32.TRUNC.NTZ R9, R8 ;  /* 0x0000000800097305 */ /* 0x000064000021f000 */
[----:B0-----:R-:W-:Y:S02]  /*0170*/  IMAD.MOV.U32 R8, RZ, RZ, RZ ;  /* 0x000000ffff087224 */ /* 0x001fe400078e00ff */
[----:B-1----:R-:W-:-:S04]  /*0180*/  IMAD.MOV R10, RZ, RZ, -R9 ;  /* 0x000000ffff0a7224 */ /* 0x002fc800078e0a09 */
[----:B------:R-:W-:-:S04]  /*0190*/  IMAD R13, R10, R5, RZ ;  /* 0x000000050a0d7224 */ /* 0x000fc800078e02ff */
[----:B------:R-:W-:-:S04]  /*01a0*/  IMAD.HI.U32 R7, R9, R13, R8 ;  /* 0x0000000d09077227 */ /* 0x000fc800078e0008 */
[----:B--23--:R-:W-:-:S07]  /*01b0*/  IMAD.MOV.U32 R9, RZ, RZ, R11 ;  /* 0x000000ffff097224 */ /* 0x00cfce00078e000b */
.L_x_10:
[----:B------:R-:W-:Y:S02]  /*01c0*/  IABS R8, R0 ;  /* 0x0000000000087213 */ /* 0x000fe40000000000 */
[----:B------:R-:W-:-:S03]  /*01d0*/  IABS R10, R9 ;  /* 0x00000009000a7213 */ /* 0x000fc60000000000 */
[----:B------:R-:W-:Y:S02]  /*01e0*/  IMAD.MOV R11, RZ, RZ, -R8 ;  /* 0x000000ffff0b7224 */ /* 0x000fe400078e0a08 */
[----:B------:R-:W-:-:S04]  /*01f0*/  IMAD.HI.U32 R8, R7, R10, RZ ;  /* 0x0000000a07087227 */ /* 0x000fc800078e00ff */
[----:B------:R-:W-:Y:S01]  /*0200*/  IMAD R10, R8, R11, R10 ;  /* 0x0000000b080a7224 */ /* 0x000fe200078e020a */
[----:B------:R-:W-:-:S04]  /*0210*/  IABS R11, R0 ;  /* 0x00000000000b7213 */ /* 0x000fc80000000000 */
[----:B------:R-:W-:-:S13]  /*0220*/  ISETP.GT.U32.AND P2, PT, R5, R10, PT ;  /* 0x0000000a0500720c */ /* 0x000fda0003f44070 */
[----:B------:R-:W-:Y:S01]  /*0230*/  @!P2 IADD3 R10, PT, PT, R10, -R11, RZ ;  /* 0x8000000b0a0aa210 */ /* 0x000fe20007ffe0ff */
[----:B------:R-:W-:Y:S01]  /*0240*/  @!P2 VIADD R8, R8, 0x1 ;  /* 0x000000010808a836 */ /* 0x000fe20000000000 */
[----:B------:R-:W-:Y:S02]  /*0250*/  ISETP.NE.AND P2, PT, R0, RZ, PT ;  /* 0x000000ff0000720c */ /* 0x000fe40003f45270 */
[----:B------:R-:W-:Y:S02]  /*0260*/  ISETP.GE.U32.AND P0, PT, R10, R5, PT ;  /* 0x000000050a00720c */ /* 0x000fe40003f06070 */
[----:B------:R-:W-:-:S04]  /*0270*/  LOP3.LUT R10, R9, R0, RZ, 0x3c, !PT ;  /* 0x00000000090a7212 */ /* 0x000fc800078e3cff */
[----:B------:R-:W-:-:S07]  /*0280*/  ISETP.GE.AND P1, PT, R10, RZ, PT ;  /* 0x000000ff0a00720c */ /* 0x000fce0003f26270 */
[----:B------:R-:W-:-:S06]  /*0290*/  @P0 VIADD R8, R8, 0x1 ;  /* 0x0000000108080836 */ /* 0x000fcc0000000000 */
[----:B------:R-:W-:Y:S01]  /*02a0*/  @!P1 IMAD.MOV R8, RZ, RZ, -R8 ;  /* 0x000000ffff089224 */ /* 0x000fe200078e0a08 */
[----:B------:R-:W-:-:S04]  /*02b0*/  @!P2 LOP3.LUT R8, RZ, R0, RZ, 0x33, !PT ;  /* 0x00000000ff08a212 */ /* 0x000fc800078e33ff */
[C---:B------:R-:W-:Y:S01]  /*02c0*/  IADD3 R10, PT, PT, -R8.reuse, RZ, RZ ;  /* 0x000000ff080a7210 */ /* 0x040fe20007ffe1ff */
[----:B------:R-:W-:-:S04]  /*02d0*/  IMAD R11, R8, R6, R6 ;  /* 0x00000006080b7224 */ /* 0x000fc800078e0206 */
[----:B------:R-:W-:-:S05]  /*02e0*/  IMAD R10, R0, R10, R9 ;  /* 0x0000000a000a7224 */ /* 0x000fca00078e0209 */
[----:B------:R-:W-:Y:S02]  /*02f0*/  SHF.R.S32.HI R8, RZ, 0x1f, R10 ;  /* 0x0000001fff087819 */ /* 0x000fe4000001140a */
[----:B------:R-:W-:-:S04]  /*0300*/  IADD3 R10, P0, PT, R10, R11, RZ ;  /* 0x0000000b0a0a7210 */ /* 0x000fc80007f1e0ff */
[----:B------:R-:W-:Y:S01]  /*0310*/  LEA.HI.X.SX32 R11, R11, R8, 0x1, P0 ;  /* 0x000000080b0b7211 */ /* 0x000fe200000f0eff */
[----:B------:R-:W-:-:S03]  /*0320*/  IMAD.SHL.U32 R12, R10, 0x8, RZ ;  /* 0x000000080a0c7824 */ /* 0x000fc600078e00ff */
[----:B------:R-:W-:Y:S02]  /*0330*/  SHF.L.U64.HI R8, R10, 0x3, R11 ;  /* 0x000000030a087819 */ /* 0x000fe4000001020b */
[C---:B------:R-:W-:Y:S02]  /*0340*/  IADD3 R10, P0, PT, R12.reuse, UR8, RZ ;  /* 0x000000080c0a7c10 */ /* 0x040fe4000ff1e0ff */
[----:B------:R-:W-:Y:S02]  /*0350*/  IADD3 R12, P1, PT, R12, UR10, RZ ;  /* 0x0000000a0c0c7c10 */ /* 0x000fe4000ff3e0ff */
[C---:B------:R-:W-:Y:S02]  /*0360*/  IADD3.X R11, PT, PT, R8.reuse, UR9, RZ, P0, !PT ;  /* 0x00000009080b7c10 */ /* 0x040fe400087fe4ff */
[----:B------:R-:W-:-:S04]  /*0370*/  IADD3.X R13, PT, PT, R8, UR11, RZ, P1, !PT ;  /* 0x0000000b080d7c10 */ /* 0x000fc80008ffe4ff */
[----:B------:R-:W2:Y:S04]  /*0380*/  LDG.E.64 R10, desc[UR6][R10.64+0x8] ;  /* 0x000008060a0a7981 */ /* 0x000ea8000c1e1b00 */
[----:B------:R-:W2:Y:S01]  /*0390*/  LDG.E.64 R12, desc[UR6][R12.64+0x8] ;  /* 0x000008060c0c7981 */ /* 0x000ea2000c1e1b00 */
[----:B------:R-:W-:Y:S01]  /*03a0*/  VIADD R9, R9, UR4 ;  /* 0x0000000409097c36 */ /* 0x000fe20008000000 */
[----:B--2---:R-:W-:-:S08]  /*03b0*/  DADD R14, R10, -R12 ;  /* 0x000000000a0e7229 */ /* 0x004fd0000000080c */
[----:B-----5:R-:W-:-:S14]  /*03c0*/  DSETP.GT.AND P0, PT, |R14|, R2, PT ;  /* 0x000000020e00722a */ /* 0x020fdc0003f04200 */
[----:B------:R-:W0:Y:S01]  /*03d0*/  @P0 LDC.64 R16, c[0x0][0x390] ;  /* 0x0000e400ff100b82 */ /* 0x000e220000000a00 */
[----:B------:R-:W-:-:S07]  /*03e0*/  @P0 DADD R2, -RZ, |R14| ;  /* 0x00000000ff020229 */ /* 0x000fce000000050e */
[----:B0-----:R0:W-:Y:S01]  /*03f0*/  @P0 STG.E.64 desc[UR6][R16.64], R2 ;  /* 0x0000000210000986 */ /* 0x0011e2000c101b06 */
[----:B------:R-:W-:-:S13]  /*0400*/  ISETP.GE.AND P0, PT, R9, R4, PT ;  /* 0x000000040900720c */ /* 0x000fda0003f06270 */
[----:B0-----:R-:W-:Y:S05]  /*0410*/  @!P0 BRA `(.L_x_10) ;  /* 0xfffffffc00688947 */ /* 0x001fea000383ffff */
[----:B------:R-:W-:Y:S05]  /*0420*/  EXIT ;  /* 0x000000000000794d */ /* 0x000fea0003800000 */
.L_x_11:
        /* <DEDUP_REMOVED lines=13> */
.L_x_36:


//--------------------- .text._Z12add_with_tauPdS_dii --------------------------
	.section	.text._Z12add_with_tauPdS_dii,"ax",@progbits
	.align	128
        .global         _Z12add_with_tauPdS_dii
        .type           _Z12add_with_tauPdS_dii,@function
        .size           _Z12add_with_tauPdS_dii,(.L_x_37 - _Z12add_with_tauPdS_dii)
        .other          _Z12add_with_tauPdS_dii,@"STO_CUDA_ENTRY STV_DEFAULT"
_Z12add_with_tauPdS_dii:
.text._Z12add_with_tauPdS_dii:
        /* <DEDUP_REMOVED lines=20> */
[-C--:B------:R-:W-:Y:S01]  /*0140*/  VIMNMX R6, PT, PT, R4, R5.reuse, !PT ;  /* 0x0000000504067248 */ /* 0x080fe20007fe0100 */
[----:B------:R-:W2:Y:S01]  /*0150*/  LDCU.64 UR12, c[0x0][0x390] ;  /* 0x00007200ff0c77ac */ /* 0x000ea20008000a00 */
[----:B------:R-:W-:Y:S01]  /*0160*/  SEL R7, RZ, 0x1, P0 ;  /* 0x00000001ff077807 */ /* 0x000fe20000000000 */
[----:B------:R-:W3:Y:S03]  /*0170*/  LDCU.128 UR8, c[0x0][0x380] ;  /* 0x00007000ff0877ac */ /* 0x000ee60008000c00 */
[----:B------:R-:W-:Y:S01]  /*0180*/  IADD3 R6, PT, PT, R6, -R5, -R7 ;  /* 0x8000000506067210 */ /* 0x000fe20007ffe807 */
[----:B0-----:R-:W0:Y:S02]  /*0190*/  MUFU.RCP R8, R8 ;  /* 0x0000000800087308 */ /* 0x001e240000001000 */
[----:B0-----:R-:W-:-:S06]  /*01a0*/  VIADD R2, R8, 0xffffffe ;  /* 0x0ffffffe08027836 */ /* 0x001fcc0000000000 */
[----:B------:R0:W4:Y:S02]  /*01b0*/  F2I.FTZ.U32.TRUNC.NTZ R3, R2 ;  /* 0x0000000200037305 */ /* 0x000124000021f000 */
[----:B0-----:R-:W-:Y:S02]  /*01c0*/  IMAD.MOV.U32 R2, RZ, RZ, RZ ;  /* 0x000000ffff027224 */ /* 0x001fe400078e00ff */
[----:B----4-:R-:W-:-:S04]  /*01d0*/  IMAD R9, R9, R3, RZ ;  /* 0x0000000309097224 */ /* 0x010fc800078e02ff */
        /* <DEDUP_REMOVED lines=14> */
[----:B-123--:R-:W-:Y:S05]  /*02c0*/  @!P1 BRA `(.L_x_13) ;  /* 0x0000000000c89947 */ /* 0x00efea0003800000 */
        /* <DEDUP_REMOVED lines=15> */
.L_x_14:
[----:B0-----:R-:W-:Y:S02]  /*03c0*/  IABS R8, R0 ;  /* 0x0000000000087213 */ /* 0x001fe40000000000 */
[----:B------:R-:W-:-:S03]  /*03d0*/  IABS R9, R11 ;  /* 0x0000000b00097213 */ /* 0x000fc60000000000 */
[----:B------:R-:W-:Y:S02]  /*03e0*/  IMAD.MOV R10, RZ, RZ, -R8 ;  /* 0x000000ffff0a7224 */ /* 0x000fe400078e0a08 */
[----:B------:R-:W-:-:S04]  /*03f0*/  IMAD.HI.U32 R8, R5, R9, RZ ;  /* 0x0000000905087227 */ /* 0x000fc800078e00ff */
[----:B------:R-:W-:Y:S01]  /*0400*/  IMAD R9, R8, R10, R9 ;  /* 0x0000000a08097224 */ /* 0x000fe200078e0209 */
[----:B------:R-:W-:-:S04]  /*0410*/  IABS R10, R0 ;  /* 0x00000000000a7213 */ /* 0x000fc80000000000 */
        /* <DEDUP_REMOVED lines=20> */
[----:B------:R-:W-:-:S03]  /*0560*/  IADD3.X R13, PT, PT, R8, UR9, RZ, P3, !PT ;  /* 0x00000009080d7c10 */ /* 0x000fc60009ffe4ff */
[----:B------:R-:W2:Y:S04]  /*0570*/  LDG.E.64 R8, desc[UR6][R16.64+0x8] ;  /* 0x0000080610087981 */ /* 0x000ea8000c1e1b00 */
[----:B------:R-:W2:Y:S01]  /*0580*/  LDG.E.64 R14, desc[UR6][R12.64+0x8] ;  /* 0x000008060c0e7981 */ /* 0x000ea2000c1e1b00 */
[----:B------:R-:W-:Y:S02]  /*0590*/  VIADD R7, R7, 0x1 ;  /* 0x0000000107077836 */ /* 0x000fe40000000000 */
[----:B------:R-:W-:-:S03]  /*05a0*/  VIADD R11, R11, UR4 ;  /* 0x000000040b0b7c36 */ /* 0x000fc60008000000 */
[----:B------:R-:W-:Y:S01]  /*05b0*/  ISETP.NE.AND P2, PT, R7, RZ, PT ;  /* 0x000000ff0700720c */ /* 0x000fe20003f45270 */
[----:B--2---:R-:W-:-:S07]  /*05c0*/  DFMA R8, R8, UR12, R14 ;  /* 0x0000000c08087c2b */ /* 0x004fce000800000e */
[----:B------:R0:W-:Y:S05]  /*05d0*/  STG.E.64 desc[UR6][R12.64+0x8], R8 ;  /* 0x000008080c007986 */ /* 0x0001ea000c101b06 */
[----:B------:R-:W-:Y:S05]  /*05e0*/  @P2 BRA `(.L_x_14) ;  /* 0xfffffffc00742947 */ /* 0x000fea000383ffff */
.L_x_13:
[----:B------:R-:W-:Y:S05]  /*05f0*/  BSYNC.RECONVERGENT B0 ;  /* 0x0000000000007941 */ /* 0x000fea0003800200 */
.L_x_12:
[----:B------:R-:W-:Y:S05]  /*0600*/  @!P0 EXIT ;  /* 0x000000000000894d */ /* 0x000fea0003800000 */
[----:B------:R-:W-:Y:S01]  /*0610*/  IABS R5, R0 ;  /* 0x0000000000057213 */ /* 0x000fe20000000000 */
[----:B------:R-:W1:Y:S01]  /*0620*/  LDC R7, c[0x0][0x398] ;  /* 0x0000e600ff077b82 */ /* 0x000e620000000800 */
[----:B------:R-:W2:Y:S02]  /*0630*/  LDCU.64 UR12, c[0x0][0x390] ;  /* 0x00007200ff0c77ac */ /* 0x000ea40008000a00 */
[----:B0-----:R-:W0:Y:S01]  /*0640*/  I2F.RP R8, R5 ;  /* 0x0000000500087306 */ /* 0x001e220000209400 */
[----:B------:R-:W3:Y:S07]  /*0650*/  LDCU.128 UR8, c[0x0][0x380] ;  /* 0x00007000ff0877ac */ /* 0x000eee0008000c00 */
[----:B0-----:R-:W0:Y:S02]  /*0660*/  MUFU.RCP R8, R8 ;  /* 0x0000000800087308 */ /* 0x001e240000001000 */
[----:B0-----:R-:W-:-:S06]  /*0670*/  VIADD R2, R8, 0xffffffe ;  /* 0x0ffffffe08027836 */ /* 0x001fcc0000000000 */
[----:B------:R0:W4:Y:S02]  /*0680*/  F2I.FTZ.U32.TRUNC.NTZ R3, R2 ;  /* 0x0000000200037305 */ /* 0x000124000021f000 */
[----:B0-----:R-:W-:Y:S02]  /*0690*/  IMAD.MOV.U32 R2, RZ, RZ, RZ ;  /* 0x000000ffff027224 */ /* 0x001fe400078e00ff */
[----:B----4-:R-:W-:-:S04]  /*06a0*/  IMAD.MOV R6, RZ, RZ, -R3 ;  /* 0x000000ffff067224 */ /* 0x010fc800078e0a03 */
[----:B------:R-:W-:-:S04]  /*06b0*/  IMAD R9, R6, R5, RZ ;  /* 0x0000000506097224 */ /* 0x000fc800078e02ff */
[----:B-123--:R-:W-:-:S07]  /*06c0*/  IMAD.HI.U32 R6, R3, R9, R2 ;  /* 0x0000000903067227 */ /* 0x00efce00078e0002 */
.L_x_15:
[----:B0-----:R-:W-:Y:S02]  /*06d0*/  IABS R3, R11 ;  /* 0x0000000b00037213 */ /* 0x001fe40000000000 */
[-C--:B------:R-:W-:Y:S02]  /*06e0*/  IABS R2, R0.reuse ;  /* 0x0000000000027213 */ /* 0x080fe40000000000 */
[-C--:B------:R-:W-:Y:S01]  /*06f0*/  IABS R8, R0.reuse ;  /* 0x0000000000087213 */ /* 0x080fe20000000000 */
[----:B------:R-:W-:Y:S01]  /*0700*/  IMAD.HI.U32 R6, R6, R3, RZ ;  /* 0x0000000306067227 */ /* 0x000fe200078e00ff */
[----:B------:R-:W-:-:S03]  /*0710*/  LOP3.LUT R10, RZ, R0, RZ, 0x33, !PT ;  /* 0x00000000ff0a7212 */ /* 0x000fc600078e33ff */
[----:B------:R-:W-:-:S04]  /*0720*/  IMAD.MOV R9, RZ, RZ, -R2 ;  /* 0x000000ffff097224 */ /* 0x000fc800078e0a02 */
        /* <DEDUP_REMOVED lines=14> */
[----:B------:R-:W-:Y:S02]  /*0810*/  IADD3 R5, P1, PT, R2, R3, RZ ;  /* 0x0000000302057210 */ /* 0x000fe40007f3e0ff */
[----:B------:R-:W-:-:S03]  /*0820*/  SHF.R.S32.HI R6, RZ, 0x1f, R2 ;  /* 0x0000001fff067819 */ /* 0x000fc60000011402 */
[----:B------:R-:W-:Y:S01]  /*0830*/  IMAD.SHL.U32 R2, R5, 0x8, RZ ;  /* 0x0000000805027824 */ /* 0x000fe200078e00ff */
[----:B------:R-:W-:-:S04]  /*0840*/  LEA.HI.X.SX32 R6, R3, R6, 0x1, P1 ;  /* 0x0000000603067211 */ /* 0x000fc800008f0eff */
[----:B------:R-:W-:Y:S02]  /*0850*/  SHF.L.U64.HI R3, R5, 0x3, R6 ;  /* 0x0000000305037819 */ /* 0x000fe40000010206 */
[C---:B------:R-:W-:Y:S02]  /*0860*/  IADD3 R12, P1, PT, R2.reuse, UR10, RZ ;  /* 0x0000000a020c7c10 */ /* 0x040fe4000ff3e0ff */
[----:B------:R-:W-:Y:S02]  /*0870*/  IADD3 R2, P2, PT, R2, UR8, RZ ;  /* 0x0000000802027c10 */ /* 0x000fe4000ff5e0ff */
[C---:B------:R-:W-:Y:S02]  /*0880*/  IADD3.X R13, PT, PT, R3.reuse, UR11, RZ, P1, !PT ;  /* 0x0000000b030d7c10 */ /* 0x040fe40008ffe4ff */
[----:B------:R-:W-:-:S04]  /*0890*/  IADD3.X R3, PT, PT, R3, UR9, RZ, P2, !PT ;  /* 0x0000000903037c10 */ /* 0x000fc800097fe4ff */
[----:B------:R-:W2:Y:S04]  /*08a0*/  LDG.E.64 R12, desc[UR6][R12.64+0x8] ;  /* 0x000008060c0c7981 */ /* 0x000ea8000c1e1b00 */
[----:B------:R-:W2:Y:S01]  /*08b0*/  LDG.E.64 R14, desc[UR6][R2.64+0x8] ;  /* 0x00000806020e7981 */ /* 0x000ea2000c1e1b00 */
[----:B------:R-:W0:Y:S01]  /*08c0*/  I2F.RP R18, R8 ;  /* 0x0000000800127306 */ /* 0x000e220000209400 */
[----:B------:R-:W-:Y:S02]  /*08d0*/  VIADD R11, R11, UR4 ;  /* 0x000000040b0b7c36 */ /* 0x000fe40008000000 */
[----:B------:R-:W-:-:S03]  /*08e0*/  IMAD.MOV.U32 R16, RZ, RZ, RZ ;  /* 0x000000ffff107224 */ /* 0x000fc600078e00ff */
[----:B------:R-:W-:Y:S02]  /*08f0*/  IABS R19, R11 ;  /* 0x0000000b00137213 */ /* 0x000fe40000000000 */
[----:B0-----:R-:W0:Y:S02]  /*0900*/  MUFU.RCP R18, R18 ;  /* 0x0000001200127308 */ /* 0x001e240000001000 */
[----:B0-----:R-:W-:-:S06]  /*0910*/  VIADD R17, R18, 0xffffffe ;  /* 0x0ffffffe12117836 */ /* 0x001fcc0000000000 */
[----:B------:R-:W0:Y:S02]  /*0920*/  F2I.FTZ.U32.TRUNC.NTZ R17, R17 ;  /* 0x0000001100117305 */ /* 0x000e24000021f000 */
[----:B0-----:R-:W-:-:S04]  /*0930*/  IMAD.MOV R5, RZ, RZ, -R17 ;  /* 0x000000ffff057224 */ /* 0x001fc800078e0a11 */
[----:B------:R-:W-:-:S04]  /*0940*/  IMAD R5, R5, R8, RZ ;  /* 0x0000000805057224 */ /* 0x000fc800078e02ff */
[----:B------:R-:W-:Y:S01]  /*0950*/  IMAD.HI.U32 R6, R17, R5, R16 ;  /* 0x0000000511067227 */ /* 0x000fe200078e0010 */
[----:B------:R-:W-:-:S03]  /*0960*/  LOP3.LUT R17, R11, R0, RZ, 0x3c, !PT ;  /* 0x000000000b117212 */ /* 0x000fc600078e3cff */
[----:B------:R-:W-:Y:S01]  /*0970*/  IMAD.MOV.U32 R5, RZ, RZ, R19 ;  /* 0x000000ffff057224 */ /* 0x000fe200078e0013 */
[----:B------:R-:W-:-:S03]  /*0980*/  ISETP.GE.AND P3, PT, R17, RZ, PT ;  /* 0x000000ff1100720c */ /* 0x000fc60003f66270 */
[----:B------:R-:W-:-:S04]  /*0990*/  IMAD.HI.U32 R16, R6, R5, RZ ;  /* 0x0000000506107227 */ /* 0x000fc800078e00ff */
[----:B------:R-:W-:Y:S02]  /*09a0*/  IMAD R18, R16, R9, R5 ;  /* 0x0000000910127224 */ /* 0x000fe400078e0205 */
[----:B------:R-:W-:-:S05]  /*09b0*/  IMAD.MOV.U32 R5, RZ, RZ, R8 ;  /* 0x000000ffff057224 */ /* 0x000fca00078e0008 */
[----:B------:R-:W-:-:S13]  /*09c0*/  ISETP.GT.U32.AND P2, PT, R5, R18, PT ;  /* 0x000000120500720c */ /* 0x000fda0003f44070 */
[----:B------:R-:W-:Y:S02]  /*09d0*/  @!P2 IMAD.IADD R18, R18, 0x1, -R8 ;  /* 0x000000011212a824 */ /* 0x000fe400078e0a08 */
[----:B------:R-:W-:-:S03]  /*09e0*/  @!P2 VIADD R16, R16, 0x1 ;  /* 0x000000011010a836 */ /* 0x000fc60000000000 */
[----:B------:R-:W-:-:S13]  /*09f0*/  ISETP.GE.U32.AND P1, PT, R18, R5, PT ;  /* 0x000000051200720c */ /* 0x000fda0003f26070 */
[----:B------:R-:W-:-:S04]  /*0a00*/  @P1 VIADD R16, R16, 0x1 ;  /* 0x0000000110101836 */ /* 0x000fc80000000000 */
        /* <DEDUP_REMOVED lines=9> */
[C---:B------:R-:W-:Y:S01]  /*0aa0*/  IADD3 R16, P1, PT, R17.reuse, UR10, RZ ;  /* 0x0000000a11107c10 */ /* 0x040fe2000ff3e0ff */
[----:B--2---:R-:W-:Y:S01]  /*0ab0*/  DFMA R18, R12, UR12, R14 ;  /* 0x0000000c0c127c2b */ /* 0x004fe2000800000e */
[----:B------:R-:W-:Y:S02]  /*0ac0*/  SHF.L.U64.HI R13, R20, 0x3, R21 ;  /* 0x00000003140d7819 */ /* 0x000fe40000010215 */
[----:B------:R-:W-:Y:S02]  /*0ad0*/  IADD3 R12, P2, PT, R17, UR8, RZ ;  /* 0x00000008110c7c10 */ /* 0x000fe4000ff5e0ff */
[C---:B------:R-:W-:Y:S02]  /*0ae0*/  IADD3.X R17, PT, PT, R13.reuse, UR11, RZ, P1, !PT ;  /* 0x0000000b0d117c10 */ /* 0x040fe40008ffe4ff */
[----:B------:R0:W-:Y:S01]  /*0af0*/  STG.E.64 desc[UR6][R2.64+0x8], R18 ;  /* 0x0000081202007986 */ /* 0x0001e2000c101b06 */
[----:B------:R-:W-:-:S03]  /*0b00*/  IADD3.X R13, PT, PT, R13, UR9, RZ, P2, !PT ;  /* 0x000000090d0d7c10 */ /* 0x000fc600097fe4ff */
[----:B------:R-:W2:Y:S04]  /*0b10*/  LDG.E.64 R16, desc[UR6][R16.64+0x8] ;  /* 0x0000080610107981 */ /* 0x000ea8000c1e1b00 */
[----:B------:R-:W2:Y:S01]  /*0b20*/  LDG.E.64 R14, desc[UR6][R12.64+0x8] ;  /* 0x000008060c0e7981 */ /* 0x000ea2000c1e1b00 */
[----:B------:R-:W-:-:S05]  /*0b30*/  VIADD R11, R11, UR4 ;  /* 0x000000040b0b7c36 */ /* 0x000fca0008000000 */
[----:B------:R-:W-:Y:S02]  /*0b40*/  IABS R21, R11 ;  /* 0x0000000b00157213 */ /* 0x000fe40000000000 */
[----:B0-----:R-:W-:-:S03]  /*0b50*/  LOP3.LUT R2, R11, R0, RZ, 0x3c, !PT ;  /* 0x000000000b027212 */ /* 0x001fc600078e3cff */
[----:B------:R-:W-:Y:S01]  /*0b60*/  IMAD.HI.U32 R20, R6, R21, RZ ;  /* 0x0000001506147227 */ /* 0x000fe200078e00ff */
[----:B------:R-:W-:-:S03]  /*0b70*/  ISETP.GE.AND P3, PT, R2, RZ, PT ;  /* 0x000000ff0200720c */ /* 0x000fc60003f66270 */
[----:B------:R-:W-:-:S05]  /*0b80*/  IMAD R22, R20, R9, R21 ;  /* 0x0000000914167224 */ /* 0x000fca00078e0215 */
        /* <DEDUP_REMOVED lines=18> */
[----:B------:R-:W-:Y:S01]  /*0cb0*/  IADD3.X R3, PT, PT, R3, UR9, RZ, P2, !PT ;  /* 0x0000000903037c10 */ /* 0x000fe200097fe4ff */
[----:B--2---:R-:W-:-:S07]  /*0cc0*/  DFMA R16, R16, UR12, R14 ;  /* 0x0000000c10107c2b */ /* 0x004fce000800000e */
[----:B------:R0:W-:Y:S04]  /*0cd0*/  STG.E.64 desc[UR6][R12.64+0x8], R16 ;  /* 0x000008100c007986 */ /* 0x0001e8000c101b06 */
[----:B------:R-:W2:Y:S04]  /*0ce0*/  LDG.E.64 R18, desc[UR6][R18.64+0x8] ;  /* 0x0000080612127981 */ /* 0x000ea8000c1e1b00 */
[----:B------:R-:W2:Y:S01]  /*0cf0*/  LDG.E.64 R14, desc[UR6][R2.64+0x8] ;  /* 0x00000806020e7981 */ /* 0x000ea2000c1e1b00 */
[----:B------:R-:W-:-:S05]  /*0d00*/  VIADD R11, R11, UR4 ;  /* 0x000000040b0b7c36 */ /* 0x000fca0008000000 */
[----:B------:R-:W-:-:S05]  /*0d10*/  IABS R21, R11 ;  /* 0x0000000b00157213 */ /* 0x000fca0000000000 */
[----:B------:R-:W-:-:S04]  /*0d20*/  IMAD.HI.U32 R20, R6, R21, RZ ;  /* 0x0000001506147227 */ /* 0x000fc800078e00ff */
[----:B------:R-:W-:-:S05]  /*0d30*/  IMAD R22, R20, R9, R21 ;  /* 0x0000000914167224 */ /* 0x000fca00078e0215 */
        /* <DEDUP_REMOVED lines=12> */
[----:B0-----:R-:W-:Y:S02]  /*0e00*/  IADD3 R12, P0, PT, R8, R9, RZ ;  /* 0x00000009080c7210 */ /* 0x001fe40007f1e0ff */
        /* <DEDUP_REMOVED lines=13> */
[----:B------:R-:W-:Y:S01]  /*0ee0*/  ISETP.GE.AND P0, PT, R11, R4, PT ;  /* 0x000000040b00720c */ /* 0x000fe20003f06270 */
[----:B--2---:R-:W-:-:S07]  /*0ef0*/  DFMA R12, R12, UR12, R16 ;  /* 0x0000000c0c0c7c2b */ /* 0x004fce0008000010 */
[----:B------:R0:W-:Y:S05]  /*0f00*/  STG.E.64 desc[UR6][R8.64+0x8], R12 ;  /* 0x0000080c08007986 */ /* 0x0001ea000c101b06 */
[----:B------:R-:W-:Y:S05]  /*0f10*/  @!P0 BRA `(.L_x_15) ;  /* 0xfffffff400ec8947 */ /* 0x000fea000383ffff */
[----:B------:R-:W-:Y:S05]  /*0f20*/  EXIT ;  /* 0x000000000000794d */ /* 0x000fea0003800000 */
.L_x_16:
        /* <DEDUP_REMOVED lines=13> */
.L_x_37:


//--------------------- .text._Z12clear_memoryPd  --------------------------
	.section	.text._Z12clear_memoryPd,"ax",@progbits
	.align	128
        .global         _Z12clear_memoryPd
        .type           _Z12clear_memoryPd,@function
        .size           _Z12clear_memoryPd,(.L_x_38 - _Z12clear_memoryPd)
        .other          _Z12clear_memoryPd,@"STO_CUDA_ENTRY STV_DEFAULT"
_Z12clear_memoryPd:
.text._Z12clear_memoryPd:
[----:B------:R-:W-:Y:S08]  /*0000*/  LDC R1, c[0x0][0x37c] ;  /* 0x0000df00ff017b82 */ /* 0x000ff00000000800 */
[----:B------:R-:W0:Y:S01]  /*0010*/  LDC.64 R2, c[0x0][0x380] ;  /* 0x0000e000ff027b82 */ /* 0x000e220000000a00 */
[----:B------:R-:W0:Y:S02]  /*0020*/  LDCU.64 UR4, c[0x0][0x358] ;  /* 0x00006b00ff0477ac */ /* 0x000e240008000a00 */
[----:B0-----:R-:W-:Y:S01]  /*0030*/  STG.E.64 desc[UR4][R2.64], RZ ;  /* 0x000000ff02007986 */ /* 0x001fe2000c101b04 */
[----:B------:R-:W-:Y:S05]  /*0040*/  EXIT ;  /* 0x000000000000794d */ /* 0x000fea0003800000 */
.L_x_17:
        /* <DEDUP_REMOVED lines=11> */
.L_x_38:


//--------------------- .text._Z13compute_deltaPdS_iidd --------------------------
	.section	.text._Z13compute_deltaPdS_iidd,"ax",@progbits
	.align	128
        .global         _Z13compute_deltaPdS_iidd
        .type           _Z13compute_deltaPdS_iidd,@function
        .size           _Z13compute_deltaPdS_iidd,(.L_x_33 - _Z13compute_deltaPdS_iidd)
        .other          _Z13compute_deltaPdS_iidd,@"STO_CUDA_ENTRY STV_DEFAULT"
_Z13compute_deltaPdS_iidd:
.text._Z13compute_deltaPdS_iidd:
        /* <DEDUP_REMOVED lines=11> */
[----:B------:R-:W0:Y:S01]  /*00b0*/  LDC R33, c[0x0][0x390] ;  /* 0x0000e400ff217b82 */ /* 0x000e220000000800 */
[----:B------:R-:W1:Y:S01]  /*00c0*/  LDCU UR5, c[0x0][0x370] ;  /* 0x00006e00ff0577ac */ /* 0x000e620008000800 */
[----:B------:R-:W-:Y:S01]  /*00d0*/  SHF.R.S32.HI R7, RZ, 0x1f, R2 ;  /* 0x0000001fff077819 */ /* 0x000fe20000011402 */
[----:B------:R-:W2:Y:S05]  /*00e0*/  LDCU.64 UR6, c[0x0][0x358] ;  /* 0x00006b00ff0677ac */ /* 0x000eaa0008000a00 */
[----:B------:R-:W3:Y:S01]  /*00f0*/  LDC.64 R8, c[0x0][0x398] ;  /* 0x0000e600ff087b82 */ /* 0x000ee20000000a00 */
[----:B------:R-:W4:Y:S01]  /*0100*/  LDCU UR10, c[0x0][0x39c] ;  /* 0x00007380ff0a77ac */ /* 0x000f220008000800 */
[----:B------:R-:W0:Y:S06]  /*0110*/  LDCU UR11, c[0x0][0x3a4] ;  /* 0x00007480ff0b77ac */ /* 0x000e2c0008000800 */
[----:B------:R-:W0:Y:S01]  /*0120*/  LDC.64 R10, c[0x0][0x3a0] ;  /* 0x0000e800ff0a7b82 */ /* 0x000e220000000a00 */
[----:B------:R-:W0:Y:S01]  /*0130*/  LDCU.64 UR8, c[0x0][0x380] ;  /* 0x00007000ff0877ac */ /* 0x000e220008000a00 */
[----:B------:R-:W0:Y:S06]  /*0140*/  LDCU.64 UR12, c[0x0][0x388] ;  /* 0x00007100ff0c77ac */ /* 0x000e2c0008000a00 */
[----:B------:R-:W0:Y:S01]  /*0150*/  LDC.64 R12, c[0x0][0x380] ;  /* 0x0000e000ff0c7b82 */ /* 0x000e220000000a00 */
[----:B-12---:R-:W-:-:S12]  /*0160*/  UIMAD UR4, UR4, UR5, URZ ;  /* 0x00000005040472a4 */ /* 0x006fd8000f8e02ff */
.L_x_26:
[-C--:B------:R-:W-:Y:S02]  /*0170*/  IABS R15, R32.reuse ;  /* 0x00000020000f7213 */ /* 0x080fe40000000000 */
[----:B------:R-:W-:Y:S02]  /*0180*/  IABS R14, R5 ;  /* 0x00000005000e7213 */ /* 0x000fe40000000000 */
[----:B-1----:R-:W1:Y:S01]  /*0190*/  I2F.RP R0, R15 ;  /* 0x0000000f00007306 */ /* 0x002e620000209400 */
[----:B------:R-:W-:-:S07]  /*01a0*/  IABS R16, R32 ;  /* 0x0000002000107213 */ /* 0x000fce0000000000 */
[----:B-1----:R-:W1:Y:S02]  /*01b0*/  MUFU.RCP R0, R0 ;  /* 0x0000000000007308 */ /* 0x002e640000001000 */
[----:B-1----:R-:W-:Y:S02]  /*01c0*/  VIADD R2, R0, 0xffffffe ;  /* 0x0ffffffe00027836 */ /* 0x002fe40000000000 */
[----:B------:R-:W-:-:S04]  /*01d0*/  IMAD.MOV R0, RZ, RZ, -R16 ;  /* 0x000000ffff007224 */ /* 0x000fc800078e0a10 */
[----:B------:R1:W2:Y:S02]  /*01e0*/  F2I.FTZ.U32.TRUNC.NTZ R3, R2 ;  /* 0x0000000200037305 */ /* 0x0002a4000021f000 */
[----:B-1----:R-:W-:Y:S02]  /*01f0*/  IMAD.MOV.U32 R2, RZ, RZ, RZ ;  /* 0x000000ffff027224 */ /* 0x002fe400078e00ff */
[----:B--2---:R-:W-:-:S04]  /*0200*/  IMAD.MOV R4, RZ, RZ, -R3 ;  /* 0x000000ffff047224 */ /* 0x004fc800078e0a03 */
[----:B------:R-:W-:Y:S02]  /*0210*/  IMAD R17, R4, R15, RZ ;  /* 0x0000000f04117224 */ /* 0x000fe400078e02ff */
[----:B------:R-:W-:Y:S02]  /*0220*/  IMAD.MOV.U32 R4, RZ, RZ, R14 ;  /* 0x000000ffff047224 */ /* 0x000fe400078e000e */
[----:B------:R-:W-:-:S06]  /*0230*/  IMAD.HI.U32 R3, R3, R17, R2 ;  /* 0x0000001103037227 */ /* 0x000fcc00078e0002 */
[----:B------:R-:W-:-:S04]  /*0240*/  IMAD.HI.U32 R3, R3, R4, RZ ;  /* 0x0000000403037227 */ /* 0x000fc800078e00ff */
[----:B------:R-:W-:-:S05]  /*0250*/  IMAD R0, R3, R0, R4 ;  /* 0x0000000003007224 */ /* 0x000fca00078e0204 */
[----:B------:R-:W-:-:S13]  /*0260*/  ISETP.GT.U32.AND P1, PT, R15, R0, PT ;  /* 0x000000000f00720c */ /* 0x000fda0003f24070 */
[----:B------:R-:W-:Y:S02]  /*0270*/  @!P1 IMAD.IADD R0, R0, 0x1, -R15 ;  /* 0x0000000100009824 */ /* 0x000fe400078e0a0f */
[----:B------:R-:W-:Y:S01]  /*0280*/  @!P1 VIADD R3, R3, 0x1 ;  /* 0x0000000103039836 */ /* 0x000fe20000000000 */
[----:B------:R-:W-:Y:S02]  /*0290*/  ISETP.NE.AND P1, PT, R32, RZ, PT ;  /* 0x000000ff2000720c */ /* 0x000fe40003f25270 */
[----:B------:R-:W-:Y:S02]  /*02a0*/  ISETP.GE.U32.AND P0, PT, R0, R15, PT ;  /* 0x0000000f0000720c */ /* 0x000fe40003f06070 */
[----:B------:R-:W-:-:S04]  /*02b0*/  LOP3.LUT R0, R5, R32, RZ, 0x3c, !PT ;  /* 0x0000002005007212 */ /* 0x000fc800078e3cff */
[----:B------:R-:W-:-:S07]  /*02c0*/  ISETP.GE.AND P2, PT, R0, RZ, PT ;  /* 0x000000ff0000720c */ /* 0x000fce0003f46270 */
[----:B------:R-:W-:-:S06]  /*02d0*/  @P0 VIADD R3, R3, 0x1 ;  /* 0x0000000103030836 */ /* 0x000fcc0000000000 */
[----:B------:R-:W-:Y:S01]  /*02e0*/  @!P2 IMAD.MOV R3, RZ, RZ, -R3 ;  /* 0x000000ffff03a224 */ /* 0x000fe200078e0a03 */
[----:B------:R-:W-:-:S05]  /*02f0*/  @!P1 LOP3.LUT R3, RZ, R32, RZ, 0x33, !PT ;  /* 0x00000020ff039212 */ /* 0x000fca00078e33ff */
[----:B------:R-:W-:Y:S02]  /*0300*/  IMAD.MOV R2, RZ, RZ, -R3 ;  /* 0x000000ffff027224 */ /* 0x000fe400078e0a03 */
[----:B0-----:R-:W-:Y:S02]  /*0310*/  IMAD R15, R3, R33, R33 ;  /* 0x00000021030f7224 */ /* 0x001fe400078e0221 */
[----:B------:R-:W-:-:S05]  /*0320*/  IMAD R2, R32, R2, R5 ;  /* 0x0000000220027224 */ /* 0x000fca00078e0205 */
[----:B------:R-:W-:Y:S02]  /*0330*/  IADD3 R3, P0, PT, R2, R15, RZ ;  /* 0x0000000f02037210 */ /* 0x000fe40007f1e0ff */
[----:B------:R-:W-:-:S03]  /*0340*/  SHF.R.S32.HI R0, RZ, 0x1f, R2 ;  /* 0x0000001fff007819 */ /* 0x000fc60000011402 */
[----:B------:R-:W-:Y:S01]  /*0350*/  IMAD.SHL.U32 R4, R3, 0x8, RZ ;  /* 0x0000000803047824 */ /* 0x000fe200078e00ff */
[----:B------:R-:W-:-:S04]  /*0360*/  LEA.HI.X.SX32 R0, R15, R0, 0x1, P0 ;  /* 0x000000000f007211 */ /* 0x000fc800000f0eff */
[----:B------:R-:W-:Y:S02]  /*0370*/  SHF.L.U64.HI R3, R3, 0x3, R0 ;  /* 0x0000000303037819 */ /* 0x000fe40000010200 */
[----:B------:R-:W-:-:S04]  /*0380*/  IADD3 R24, P0, PT, R4, UR8, RZ ;  /* 0x0000000804187c10 */ /* 0x000fc8000ff1e0ff */
[----:B------:R-:W-:-:S05]  /*0390*/  IADD3.X R25, PT, PT, R3, UR9, RZ, P0, !PT ;  /* 0x0000000903197c10 */ /* 0x000fca00087fe4ff */
[----:B------:R-:W2:Y:S01]  /*03a0*/  LDG.E.64 R16, desc[UR6][R24.64+0x8] ;  /* 0x0000080618107981 */ /* 0x000ea2000c1e1b00 */
[----:B------:R-:W-:-:S03]  /*03b0*/  IMAD.IADD R2, R2, 0x1, R15 ;  /* 0x0000000102027824 */ /* 0x000fc600078e020f */
[----:B------:R-:W5:Y:S01]  /*03c0*/  LDG.E.64 R20, desc[UR6][R24.64+0x10] ;  /* 0x0000100618147981 */ /* 0x000f62000c1e1b00 */
[----:B------:R-:W-:-:S05]  /*03d0*/  IMAD.WIDE R14, R2, 0x8, R12 ;  /* 0x00000008020e7825 */ /* 0x000fca00078e020c */
[----:B------:R-:W5:Y:S01]  /*03e0*/  LDG.E.64 R18, desc[UR6][R14.64] ;  /* 0x000000060e127981 */ /* 0x000f62000c1e1b00 */
[----:B----4-:R-:W3:Y:S01]  /*03f0*/  MUFU.RCP64H R23, UR10 ;  /* 0x0000000a00177d08 */ /* 0x010ee20008001800 */
[----:B------:R-:W-:Y:S01]  /*0400*/  IMAD.MOV.U32 R22, RZ, RZ, 0x1 ;  /* 0x00000001ff167424 */ /* 0x000fe200078e00ff */
[----:B------:R-:W-:Y:S05]  /*0410*/  BSSY.RECONVERGENT B0, `(.L_x_18) ;  /* 0x0000018000007945 */ /* 0x000fea0003800200 */
[----:B---3--:R-:W-:-:S08]  /*0420*/  DFMA R26, R22, -R8, 1 ;  /* 0x3ff00000161a742b */ /* 0x008fd00000000808 */
[----:B------:R-:W-:-:S08]  /*0430*/  DFMA R26, R26, R26, R26 ;  /* 0x0000001a1a1a722b */ /* 0x000fd0000000001a */
[----:B------:R-:W-:-:S08]  /*0440*/  DFMA R22, R22, R26, R22 ;  /* 0x0000001a1616722b */ /* 0x000fd00000000016 */
[----:B------:R-:W-:-:S08]  /*0450*/  DFMA R26, R22, -R8, 1 ;  /* 0x3ff00000161a742b */ /* 0x000fd00000000808 */
[----:B------:R-:W-:Y:S02]  /*0460*/  DFMA R22, R22, R26, R22 ;  /* 0x0000001a1616722b */ /* 0x000fe40000000016 */
[----:B--2---:R-:W-:-:S08]  /*0470*/  DADD R16, R16, R16 ;  /* 0x0000000010107229 */ /* 0x004fd00000000010 */
[----:B-----5:R-:W-:-:S08]  /*0480*/  DADD R20, R20, -R16 ;  /* 0x0000000014147229 */ /* 0x020fd00000000810 */
[----:B------:R-:W-:-:S08]  /*0490*/  DADD R20, R20, R18 ;  /* 0x0000000014147229 */ /* 0x000fd00000000012 */
[----:B------:R-:W-:Y:S02]  /*04a0*/  DMUL R18, R20, R22 ;  /* 0x0000001614127228 */ /* 0x000fe40000000000 */
[----:B------:R-:W-:-:S06]  /*04b0*/  FSETP.GEU.AND P1, PT, |R21|, 6.5827683646048100446e-37, PT ;  /* 0x036000001500780b */ /* 0x000fcc0003f2e200 */
[----:B------:R-:W-:-:S08]  /*04c0*/  DFMA R24, R18, -R8, R20 ;  /* 0x800000081218722b */ /* 0x000fd00000000014 */
[----:B------:R-:W-:-:S10]  /*04d0*/  DFMA R18, R22, R24, R18 ;  /* 0x000000181612722b */ /* 0x000fd40000000012 */
[----:B------:R-:W-:-:S05]  /*04e0*/  FFMA R0, RZ, UR10, R19 ;  /* 0x0000000aff007c23 */ /* 0x000fca0008000013 */
[----:B------:R-:W-:Y:S02]  /*04f0*/  FSETP.GT.AND P0, PT, |R0|, 1.469367938527859385e-39, PT ;  /* 0x001000000000780b */ /* 0x000fe40003f04200 */
[----:B------:R-:W-:-:S11]  /*0500*/  SHF.R.S32.HI R0, RZ, 0x1f, R2 ;  /* 0x0000001fff007819 */ /* 0x000fd60000011402 */
[----:B------:R-:W-:Y:S05]  /*0510*/  @P0 BRA P1, `(.L_x_19) ;  /* 0x00000000001c0947 */ /* 0x000fea0000800000 */
[----:B------:R-:W0:Y:S01]  /*0520*/  LDCU.64 UR14, c[0x0][0x398] ;  /* 0x00007300ff0e77ac */ /* 0x000e220008000a00 */
[----:B------:R-:W-:Y:S01]  /*0530*/  IMAD.MOV.U32 R18, RZ, RZ, R20 ;  /* 0x000000ffff127224 */ /* 0x000fe200078e0014 */
[----:B------:R-:W-:Y:S01]  /*0540*/  MOV R34, 0x590 ;  /* 0x0000059000227802 */ /* 0x000fe20000000f00 */
[----:B------:R-:W-:Y:S02]  /*0550*/  IMAD.MOV.U32 R19, RZ, RZ, R21 ;  /* 0x000000ffff137224 */ /* 0x000fe400078e0015 */
[----:B0-----:R-:W-:Y:S02]  /*0560*/  IMAD.U32 R22, RZ, RZ, UR14 ;  /* 0x0000000eff167e24 */ /* 0x001fe4000f8e00ff */
[----:B------:R-:W-:-:S07]  /*0570*/  IMAD.U32 R23, RZ, RZ, UR15 ;  /* 0x0000000fff177e24 */ /* 0x000fce000f8e00ff */
[----:B------:R-:W-:Y:S05]  /*0580*/  CALL.REL.NOINC `($__internal_0_$__cuda_sm20_div_rn_f64_full) ;  /* 0x00000004006c7944 */ /* 0x000fea0003c00000 */
.L_x_19:
[----:B------:R-:W-:Y:S05]  /*0590*/  BSYNC.RECONVERGENT B0 ;  /* 0x0000000000007941 */ /* 0x000fea0003800200 */
.L_x_18:
[----:B------:R-:W0:Y:S01]  /*05a0*/  MUFU.RCP64H R21, UR10 ;  /* 0x0000000a00157d08 */ /* 0x000e220008001800 */
[----:B------:R-:W-:Y:S01]  /*05b0*/  IMAD.MOV.U32 R20, RZ, RZ, 0x1 ;  /* 0x00000001ff147424 */ /* 0x000fe200078e00ff */
[----:B------:R-:W-:Y:S01]  /*05c0*/  FSETP.GEU.AND P1, PT, |R19|, 6.5827683646048100446e-37, PT ;  /* 0x036000001300780b */ /* 0x000fe20003f2e200 */
[----:B------:R-:W-:Y:S04]  /*05d0*/  BSSY.RECONVERGENT B0, `(.L_x_20) ;  /* 0x0000013000007945 */ /* 0x000fe80003800200 */
[----:B0-----:R-:W-:-:S08]  /*05e0*/  DFMA R22, R20, -R8, 1 ;  /* 0x3ff000001416742b */ /* 0x001fd00000000808 */
[----:B------:R-:W-:-:S08]  /*05f0*/  DFMA R22, R22, R22, R22 ;  /* 0x000000161616722b */ /* 0x000fd00000000016 */
[----:B------:R-:W-:-:S08]  /*0600*/  DFMA R22, R20, R22, R20 ;  /* 0x000000161416722b */ /* 0x000fd00000000014 */
[----:B------:R-:W-:-:S08]  /*0610*/  DFMA R20, R22, -R8, 1 ;  /* 0x3ff000001614742b */ /* 0x000fd00000000808 */
[----:B------:R-:W-:-:S08]  /*0620*/  DFMA R22, R22, R20, R22 ;  /* 0x000000141616722b */ /* 0x000fd00000000016 */
[----:B------:R-:W-:-:S08]  /*0630*/  DMUL R38, R22, R18 ;  /* 0x0000001216267228 */ /* 0x000fd00000000000 */
[----:B------:R-:W-:-:S08]  /*0640*/  DFMA R20, R38, -R8, R18 ;  /* 0x800000082614722b */ /* 0x000fd00000000012 */
[----:B------:R-:W-:-:S10]  /*0650*/  DFMA R38, R22, R20, R38 ;  /* 0x000000141626722b */ /* 0x000fd40000000026 */
[----:B------:R-:W-:-:S05]  /*0660*/  FFMA R20, RZ, UR10, R39 ;  /* 0x0000000aff147c23 */ /* 0x000fca0008000027 */
[----:B------:R-:W-:-:S13]  /*0670*/  FSETP.GT.AND P0, PT, |R20|, 1.469367938527859385e-39, PT ;  /* 0x001000001400780b */ /* 0x000fda0003f04200 */
[----:B------:R-:W-:Y:S05]  /*0680*/  @P0 BRA P1, `(.L_x_21) ;  /* 0x00000000001c0947 */ /* 0x000fea0000800000 */
[----:B------:R-:W0:Y:S01]  /*0690*/  LDCU.64 UR14, c[0x0][0x398] ;  /* 0x00007300ff0e77ac */ /* 0x000e220008000a00 */
[----:B------:R-:W-:Y:S01]  /*06a0*/  MOV R34, 0x6e0 ;  /* 0x000006e000227802 */ /* 0x000fe20000000f00 */
[----:B0-----:R-:W-:Y:S01]  /*06b0*/  IMAD.U32 R22, RZ, RZ, UR14 ;  /* 0x0000000eff167e24 */ /* 0x001fe2000f8e00ff */
[----:B------:R-:W-:-:S07]  /*06c0*/  MOV R23, UR15 ;  /* 0x0000000f00177c02 */ /* 0x000fce0008000f00 */
[----:B------:R-:W-:Y:S05]  /*06d0*/  CALL.REL.NOINC `($__internal_0_$__cuda_sm20_div_rn_f64_full) ;  /* 0x0000000400187944 */ /* 0x000fea0003c00000 */
[----:B------:R-:W-:Y:S02]  /*06e0*/  IMAD.MOV.U32 R38, RZ, RZ, R18 ;  /* 0x000000ffff267224 */ /* 0x000fe400078e0012 */
[----:B------:R-:W-:-:S07]  /*06f0*/  IMAD.MOV.U32 R39, RZ, RZ, R19 ;  /* 0x000000ffff277224 */ /* 0x000fce00078e0013 */
.L_x_21:
[----:B------:R-:W-:Y:S05]  /*0700*/  BSYNC.RECONVERGENT B0 ;  /* 0x0000000000007941 */ /* 0x000fea0003800200 */
.L_x_20:
[----:B------:R-:W-:Y:S01]  /*0710*/  IADD3 R2, P0, PT, R2, -R33, RZ ;  /* 0x8000002102027210 */ /* 0x000fe20007f1e0ff */
[----:B------:R-:W-:-:S04]  /*0720*/  IMAD.WIDE R18, R33, 0x8, R14 ;  /* 0x0000000821127825 */ /* 0x000fc800078e020e */
[----:B------:R-:W-:Y:S01]  /*0730*/  IMAD.X R15, R0, 0x1, ~R7, P0 ;  /* 0x00000001000f7824 */ /* 0x000fe200000e0e07 */
[C---:B------:R-:W-:Y:S01]  /*0740*/  LEA R24, P0, R2.reuse, UR8, 0x3 ;  /* 0x0000000802187c11 */ /* 0x040fe2000f8018ff */
[----:B------:R-:W2:Y:S03]  /*0750*/  LDG.E.64 R18, desc[UR6][R18.64+0x8] ;  /* 0x0000080612127981 */ /* 0x000ea6000c1e1b00 */
[----:B------:R-:W-:-:S05]  /*0760*/  LEA.HI.X R25, R2, UR9, R15, 0x3, P0 ;  /* 0x0000000902197c11 */ /* 0x000fca00080f1c0f */
[----:B------:R-:W3:Y:S01]  /*0770*/  LDG.E.64 R14, desc[UR6][R24.64+0x8] ;  /* 0x00000806180e7981 */ /* 0x000ee2000c1e1b00 */
[----:B------:R-:W0:Y:S01]  /*0780*/  MUFU.RCP64H R21, UR11 ;  /* 0x0000000b00157d08 */ /* 0x000e220008001800 */
[----:B------:R-:W-:Y:S01]  /*0790*/  IMAD.MOV.U32 R20, RZ, RZ, 0x1 ;  /* 0x00000001ff147424 */ /* 0x000fe200078e00ff */
[----:B------:R-:W-:Y:S05]  /*07a0*/  BSSY.RECONVERGENT B0, `(.L_x_22) ;  /* 0x0000018000007945 */ /* 0x000fea0003800200 */
[----:B0-----:R-:W-:-:S08]  /*07b0*/  DFMA R22, R20, -R10, 1 ;  /* 0x3ff000001416742b */ /* 0x001fd0000000080a */
[----:B------:R-:W-:-:S08]  /*07c0*/  DFMA R22, R22, R22, R22 ;  /* 0x000000161616722b */ /* 0x000fd00000000016 */
[----:B------:R-:W-:-:S08]  /*07d0*/  DFMA R22, R20, R22, R20 ;  /* 0x000000161416722b */ /* 0x000fd00000000014 */
[----:B------:R-:W-:-:S08]  /*07e0*/  DFMA R20, R22, -R10, 1 ;  /* 0x3ff000001614742b */ /* 0x000fd0000000080a */
[----:B------:R-:W-:Y:S02]  /*07f0*/  DFMA R20, R22, R20, R22 ;  /* 0x000000141614722b */ /* 0x000fe40000000016 */
[----:B--2---:R-:W-:-:S08]  /*0800*/  DADD R16, -R16, R18 ;  /* 0x0000000010107229 */ /* 0x004fd00000000112 */
[----:B---3--:R-:W-:-:S08]  /*0810*/  DADD R16, R16, R14 ;  /* 0x0000000010107229 */ /* 0x008fd0000000000e */
[----:B------:R-:W-:Y:S02]  /*0820*/  DMUL R14, R16, R20 ;  /* 0x00000014100e7228 */ /* 0x000fe40000000000 */
[----:B------:R-:W-:-:S06]  /*0830*/  FSETP.GEU.AND P1, PT, |R17|, 6.5827683646048100446e-37, PT ;  /* 0x036000001100780b */ /* 0x000fcc0003f2e200 */
[----:B------:R-:W-:-:S08]  /*0840*/  DFMA R18, R14, -R10, R16 ;  /* 0x8000000a0e12722b */ /* 0x000fd00000000010 */
[----:B------:R-:W-:-:S10]  /*0850*/  DFMA R14, R20, R18, R14 ;  /* 0x00000012140e722b */ /* 0x000fd4000000000e */
[----:B------:R-:W-:-:S05]  /*0860*/  FFMA R0, RZ, UR11, R15 ;  /* 0x0000000bff007c23 */ /* 0x000fca000800000f */
[----:B------:R-:W-:-:S13]  /*0870*/  FSETP.GT.AND P0, PT, |R0|, 1.469367938527859385e-39, PT ;  /* 0x001000000000780b */ /* 0x000fda0003f04200 */
        /* <DEDUP_REMOVED lines=8> */
[----:B------:R-:W-:Y:S02]  /*0900*/  IMAD.MOV.U32 R14, RZ, RZ, R18 ;  /* 0x000000ffff0e7224 */ /* 0x000fe400078e0012 */
[----:B------:R-:W-:-:S07]  /*0910*/  IMAD.MOV.U32 R15, RZ, RZ, R19 ;  /* 0x000000ffff0f7224 */ /* 0x000fce00078e0013 */
.L_x_23:
[----:B------:R-:W-:Y:S05]  /*0920*/  BSYNC.RECONVERGENT B0 ;  /* 0x0000000000007941 */ /* 0x000fea0003800200 */
.L_x_22:
        /* <DEDUP_REMOVED lines=19> */
[----:B0-----:R-:W-:Y:S01]  /*0a60*/  IMAD.U32 R22, RZ, RZ, UR14 ;  /* 0x0000000eff167e24 */ /* 0x001fe2000f8e00ff */
[----:B------:R-:W-:-:S07]  /*0a70*/  MOV R23, UR15 ;  /* 0x0000000f00177c02 */ /* 0x000fce0008000f00 */
[----:B------:R-:W-:Y:S05]  /*0a80*/  CALL.REL.NOINC `($__internal_0_$__cuda_sm20_div_rn_f64_full) ;  /* 0x00000000002c7944 */ /* 0x000fea0003c00000 */
[----:B------:R-:W-:Y:S02]  /*0a90*/  IMAD.MOV.U32 R16, RZ, RZ, R18 ;  /* 0x000000ffff107224 */ /* 0x000fe400078e0012 */
[----:B------:R-:W-:-:S07]  /*0aa0*/  IMAD.MOV.U32 R17, RZ, RZ, R19 ;  /* 0x000000ffff117224 */ /* 0x000fce00078e0013 */
.L_x_25:
[----:B------:R-:W-:Y:S05]  /*0ab0*/  BSYNC.RECONVERGENT B0 ;  /* 0x0000000000007941 */ /* 0x000fea0003800200 */
.L_x_24:
[----:B------:R-:W-:Y:S01]  /*0ac0*/  IADD3 R2, P0, PT, R4, UR12, RZ ;  /* 0x0000000c04027c10 */ /* 0x000fe2000ff1e0ff */
[----:B------:R-:W-:Y:S01]  /*0ad0*/  DADD R16, R16, R38 ;  /* 0x0000000010107229 */ /* 0x000fe20000000026 */
[----:B------:R-:W-:Y:S02]  /*0ae0*/  VIADD R5, R5, UR4 ;  /* 0x0000000405057c36 */ /* 0x000fe40008000000 */
[----:B------:R-:W-:-:S03]  /*0af0*/  IADD3.X R3, PT, PT, R3, UR13, RZ, P0, !PT ;  /* 0x0000000d03037c10 */ /* 0x000fc600087fe4ff */
[----:B------:R-:W-:Y:S02]  /*0b00*/  ISETP.GE.AND P0, PT, R5, R6, PT ;  /* 0x000000060500720c */ /* 0x000fe40003f06270 */
[----:B------:R1:W-:Y:S11]  /*0b10*/  STG.E.64 desc[UR6][R2.64+0x8], R16 ;  /* 0x0000081002007986 */ /* 0x0003f6000c101b06 */
[----:B------:R-:W-:Y:S05]  /*0b20*/  @!P0 BRA `(.L_x_26) ;  /* 0xfffffff400908947 */ /* 0x000fea000383ffff */
[----:B------:R-:W-:Y:S05]  /*0b30*/  EXIT ;  /* 0x000000000000794d */ /* 0x000fea0003800000 */
        .weak           $__internal_0_$__cuda_sm20_div_rn_f64_full
        .type           $__internal_0_$__cuda_sm20_div_rn_f64_full,@function
        .size           $__internal_0_$__cuda_sm20_div_rn_f64_full,(.L_x_33 - $__internal_0_$__cuda_sm20_div_rn_f64_full)
$__internal_0_$__cuda_sm20_div_rn_f64_full:
[----:B------:R-:W-:Y:S01]  /*0b40*/  FSETP.GEU.AND P2, PT, |R19|, 1.469367938527859385e-39, PT ;  /* 0x001000001300780b */ /* 0x000fe20003f4e200 */
[----:B------:R-:W-:Y:S01]  /*0b50*/  IMAD.MOV.U32 R36, RZ, RZ, 0x1ca00000 ;  /* 0x1ca00000ff247424 */ /* 0x000fe200078e00ff */
[C---:B------:R-:W-:Y:S01]  /*0b60*/  FSETP.GEU.AND P0, PT, |R23|.reuse, 1.469367938527859385e-39, PT ;  /* 0x001000001700780b */ /* 0x040fe20003f0e200 */
[----:B------:R-:W-:Y:S01]  /*0b70*/  IMAD.MOV.U32 R26, RZ, RZ, 0x1 ;  /* 0x00000001ff1a7424 */ /* 0x000fe200078e00ff */
[----:B------:R-:W-:Y:S01]  /*0b80*/  LOP3.LUT R20, R23, 0x800fffff, RZ, 0xc0, !PT ;  /* 0x800fffff17147812 */ /* 0x000fe200078ec0ff */
[----:B------:R-:W-:Y:S01]  /*0b90*/  BSSY.RECONVERGENT B1, `(.L_x_27) ;  /* 0x0000052000017945 */ /* 0x000fe20003800200 */
[----:B------:R-:W-:Y:S02]  /*0ba0*/  LOP3.LUT R35, R19, 0x7ff00000, RZ, 0xc0, !PT ;  /* 0x7ff0000013237812 */ /* 0x000fe400078ec0ff */
[----:B------:R-:W-:Y:S01]  /*0bb0*/  LOP3.LUT R21, R20, 0x3ff00000, RZ, 0xfc, !PT ;  /* 0x3ff0000014157812 */ /* 0x000fe200078efcff */
[----:B------:R-:W-:Y:S01]  /*0bc0*/  IMAD.MOV.U32 R20, RZ, RZ, R22 ;  /* 0x000000ffff147224 */ /* 0x000fe200078e0016 */
[----:B------:R-:W-:-:S03]  /*0bd0*/  LOP3.LUT R37, R23, 0x7ff00000, RZ, 0xc0, !PT ;  /* 0x7ff0000017257812 */ /* 0x000fc600078ec0ff */
[----:B------:R-:W-:Y:S01]  /*0be0*/  @!P2 LOP3.LUT R24, R23, 0x7ff00000, RZ, 0xc0, !PT ;  /* 0x7ff000001718a812 */ /* 0x000fe200078ec0ff */
[----:B------:R-:W-:Y:S01]  /*0bf0*/  @!P2 IMAD.MOV.U32 R28, RZ, RZ, RZ ;  /* 0x000000ffff1ca224 */ /* 0x000fe200078e00ff */
[----:B------:R-:W-:Y:S01]  /*0c00*/  @!P0 DMUL R20, R22, 8.98846567431157953865e+307 ;  /* 0x7fe0000016148828 */ /* 0x000fe20000000000 */
[C---:B------:R-:W-:Y:S02]  /*0c10*/  ISETP.GE.U32.AND P1, PT, R35.reuse, R37, PT ;  /* 0x000000252300720c */ /* 0x040fe40003f26070 */
[----:B------:R-:W-:Y:S01]  /*0c20*/  @!P2 ISETP.GE.U32.AND P3, PT, R35, R24, PT ;  /* 0x000000182300a20c */ /* 0x000fe20003f66070 */
[----:B------:R-:W-:Y:S01]  /*0c30*/  IMAD.MOV.U32 R24, RZ, RZ, R18 ;  /* 0x000000ffff187224 */ /* 0x000fe200078e0012 */
[C---:B------:R-:W-:Y:S01]  /*0c40*/  SEL R25, R36.reuse, 0x63400000, !P1 ;  /* 0x6340000024197807 */ /* 0x040fe20004800000 */
[----:B------:R-:W0:Y:S01]  /*0c50*/  MUFU.RCP64H R27, R21 ;  /* 0x00000015001b7308 */ /* 0x000e220000001800 */
[----:B------:R-:W-:Y:S02]  /*0c60*/  @!P2 SEL R29, R36, 0x63400000, !P3 ;  /* 0x63400000241da807 */ /* 0x000fe40005800000 */
[----:B------:R-:W-:-:S02]  /*0c70*/  LOP3.LUT R25, R25, 0x800fffff, R19, 0xf8, !PT ;  /* 0x800fffff19197812 */ /* 0x000fc400078ef813 */
[----:B------:R-:W-:Y:S02]  /*0c80*/  @!P2 LOP3.LUT R29, R29, 0x80000000, R19, 0xf8, !PT ;  /* 0x800000001d1da812 */ /* 0x000fe400078ef813 */
[----:B------:R-:W-:Y:S02]  /*0c90*/  @!P0 LOP3.LUT R37, R21, 0x7ff00000, RZ, 0xc0, !PT ;  /* 0x7ff0000015258812 */ /* 0x000fe400078ec0ff */
[----:B------:R-:W-:-:S06]  /*0ca0*/  @!P2 LOP3.LUT R29, R29, 0x100000, RZ, 0xfc, !PT ;  /* 0x001000001d1da812 */ /* 0x000fcc00078efcff */
[----:B------:R-:W-:Y:S02]  /*0cb0*/  @!P2 DFMA R24, R24, 2, -R28 ;  /* 0x400000001818a82b */ /* 0x000fe4000000081c */
[----:B0-----:R-:W-:-:S08]  /*0cc0*/  DFMA R28, R26, -R20, 1 ;  /* 0x3ff000001a1c742b */ /* 0x001fd00000000814 */
[----:B------:R-:W-:-:S08]  /*0cd0*/  DFMA R28, R28, R28, R28 ;  /* 0x0000001c1c1c722b */ /* 0x000fd0000000001c */
[----:B------:R-:W-:-:S08]  /*0ce0*/  DFMA R28, R26, R28, R26 ;  /* 0x0000001c1a1c722b */ /* 0x000fd0000000001a */
[----:B------:R-:W-:-:S08]  /*0cf0*/  DFMA R26, R28, -R20, 1 ;  /* 0x3ff000001c1a742b */ /* 0x000fd00000000814 */
[----:B------:R-:W-:-:S08]  /*0d00*/  DFMA R26, R28, R26, R28 ;  /* 0x0000001a1c1a722b */ /* 0x000fd0000000001c */
[----:B------:R-:W-:-:S08]  /*0d10*/  DMUL R28, R26, R24 ;  /* 0x000000181a1c7228 */ /* 0x000fd00000000000 */
[----:B------:R-:W-:-:S08]  /*0d20*/  DFMA R30, R28, -R20, R24 ;  /* 0x800000141c1e722b */ /* 0x000fd00000000018 */
[----:B------:R-:W-:Y:S01]  /*0d30*/  DFMA R30, R26, R30, R28 ;  /* 0x0000001e1a1e722b */ /* 0x000fe2000000001c */
[----:B------:R-:W-:Y:S01]  /*0d40*/  IMAD.MOV.U32 R26, RZ, RZ, R35 ;  /* 0x000000ffff1a7224 */ /* 0x000fe200078e0023 */
[----:B------:R-:W-:-:S05]  /*0d50*/  @!P2 LOP3.LUT R26, R25, 0x7ff00000, RZ, 0xc0, !PT ;  /* 0x7ff00000191aa812 */ /* 0x000fca00078ec0ff */
[----:B------:R-:W-:-:S05]  /*0d60*/  VIADD R27, R26, 0xffffffff ;  /* 0xffffffff1a1b7836 */ /* 0x000fca0000000000 */
[----:B------:R-:W-:Y:S01]  /*0d70*/  ISETP.GT.U32.AND P0, PT, R27, 0x7feffffe, PT ;  /* 0x7feffffe1b00780c */ /* 0x000fe20003f04070 */
[----:B------:R-:W-:-:S05]  /*0d80*/  VIADD R27, R37, 0xffffffff ;  /* 0xffffffff251b7836 */ /* 0x000fca0000000000 */
[----:B------:R-:W-:-:S13]  /*0d90*/  ISETP.GT.U32.OR P0, PT, R27, 0x7feffffe, P0 ;  /* 0x7feffffe1b00780c */ /* 0x000fda0000704470 */
[----:B------:R-:W-:Y:S05]  /*0da0*/  @P0 BRA `(.L_x_28) ;  /* 0x00000000006c0947 */ /* 0x000fea0003800000 */
[----:B------:R-:W-:-:S04]  /*0db0*/  LOP3.LUT R26, R23, 0x7ff00000, RZ, 0xc0, !PT ;  /* 0x7ff00000171a7812 */ /* 0x000fc800078ec0ff */
[CC--:B------:R-:W-:Y:S02]  /*0dc0*/  VIADDMNMX R18, R35.reuse, -R26.reuse, 0xb9600000, !PT ;  /* 0xb960000023127446 */ /* 0x0c0fe4000780091a */
[----:B------:R-:W-:Y:S02]  /*0dd0*/  ISETP.GE.U32.AND P0, PT, R35, R26, PT ;  /* 0x0000001a2300720c */ /* 0x000fe40003f06070 */
[----:B------:R-:W-:Y:S02]  /*0de0*/  VIMNMX R18, PT, PT, R18, 0x46a00000, PT ;  /* 0x46a0000012127848 */ /* 0x000fe40003fe0100 */
[----:B------:R-:W-:-:S05]  /*0df0*/  SEL R19, R36, 0x63400000, !P0 ;  /* 0x6340000024137807 */ /* 0x000fca0004000000 */
[----:B------:R-:W-:Y:S02]  /*0e00*/  IMAD.IADD R26, R18, 0x1, -R19 ;  /* 0x00000001121a7824 */ /* 0x000fe400078e0a13 */
[----:B------:R-:W-:Y:S02]  /*0e10*/  IMAD.MOV.U32 R18, RZ, RZ, RZ ;  /* 0x000000ffff127224 */ /* 0x000fe400078e00ff */
[----:B------:R-:W-:-:S06]  /*0e20*/  VIADD R19, R26, 0x7fe00000 ;  /* 0x7fe000001a137836 */ /* 0x000fcc0000000000 */
[----:B------:R-:W-:-:S10]  /*0e30*/  DMUL R28, R30, R18 ;  /* 0x000000121e1c7228 */ /* 0x000fd40000000000 */
[----:B------:R-:W-:-:S13]  /*0e40*/  FSETP.GTU.AND P0, PT, |R29|, 1.469367938527859385e-39, PT ;  /* 0x001000001d00780b */ /* 0x000fda0003f0c200 */
[----:B------:R-:W-:Y:S05]  /*0e50*/  @P0 BRA `(.L_x_29) ;  /* 0x0000000000940947 */ /* 0x000fea0003800000 */
[----:B------:R-:W-:-:S06]  /*0e60*/  DFMA R20, R30, -R20, R24 ;  /* 0x800000141e14722b */ /* 0x000fcc0000000018 */
[----:B------:R-:W-:-:S04]  /*0e70*/  MOV R20, RZ ;  /* 0x000000ff00147202 */ /* 0x000fc80000000f00 */
[C---:B------:R-:W-:Y:S02]  /*0e80*/  FSETP.NEU.AND P0, PT, R21.reuse, RZ, PT ;  /* 0x000000ff1500720b */ /* 0x040fe40003f0d000 */
[----:B------:R-:W-:-:S04]  /*0e90*/  LOP3.LUT R23, R21, 0x80000000, R23, 0x48, !PT ;  /* 0x8000000015177812 */ /* 0x000fc800078e4817 */
[----:B------:R-:W-:-:S07]  /*0ea0*/  LOP3.LUT R21, R23, R19, RZ, 0xfc, !PT ;  /* 0x0000001317157212 */ /* 0x000fce00078efcff */
[----:B------:R-:W-:Y:S05]  /*0eb0*/  @!P0 BRA `(.L_x_29) ;  /* 0x00000000007c8947 */ /* 0x000fea0003800000 */
[----:B------:R-:W-:Y:S01]  /*0ec0*/  IMAD.MOV R19, RZ, RZ, -R26 ;  /* 0x000000ffff137224 */ /* 0x000fe200078e0a1a */
[----:B------:R-:W-:Y:S01]  /*0ed0*/  DMUL.RP R20, R30, R20 ;  /* 0x000000141e147228 */ /* 0x000fe20000008000 */
[----:B------:R-:W-:-:S06]  /*0ee0*/  IMAD.MOV.U32 R18, RZ, RZ, RZ ;  /* 0x000000ffff127224 */ /* 0x000fcc00078e00ff */
[----:B------:R-:W-:-:S03]  /*0ef0*/  DFMA R18, R28, -R18, R30 ;  /* 0x800000121c12722b */ /* 0x000fc6000000001e */
[----:B------:R-:W-:-:S03]  /*0f00*/  LOP3.LUT R23, R21, R23, RZ, 0x3c, !PT ;  /* 0x0000001715177212 */ /* 0x000fc600078e3cff */
[----:B------:R-:W-:-:S04]  /*0f10*/  IADD3 R18, PT, PT, -R26, -0x43300000, RZ ;  /* 0xbcd000001a127810 */ /* 0x000fc80007ffe1ff */
[----:B------:R-:W-:-:S04]  /*0f20*/  FSETP.NEU.AND P0, PT, |R19|, R18, PT ;  /* 0x000000121300720b */ /* 0x000fc80003f0d200 */
[----:B------:R-:W-:Y:S02]  /*0f30*/  FSEL R28, R20, R28, !P0 ;  /* 0x0000001c141c7208 */ /* 0x000fe40004000000 */
[----:B------:R-:W-:Y:S01]  /*0f40*/  FSEL R29, R23, R29, !P0 ;  /* 0x0000001d171d7208 */ /* 0x000fe20004000000 */
[----:B------:R-:W-:Y:S06]  /*0f50*/  BRA `(.L_x_29) ;  /* 0x0000000000547947 */ /* 0x000fec0003800000 */
.L_x_28:
[----:B------:R-:W-:-:S14]  /*0f60*/  DSETP.NAN.AND P0, PT, R18, R18, PT ;  /* 0x000000121200722a */ /* 0x000fdc0003f08000 */
[----:B------:R-:W-:Y:S05]  /*0f70*/  @P0 BRA `(.L_x_30) ;  /* 0x0000000000440947 */ /* 0x000fea0003800000 */
[----:B------:R-:W-:-:S14]  /*0f80*/  DSETP.NAN.AND P0, PT, R22, R22, PT ;  /* 0x000000161600722a */ /* 0x000fdc0003f08000 */
[----:B------:R-:W-:Y:S05]  /*0f90*/  @P0 BRA `(.L_x_31) ;  /* 0x0000000000300947 */ /* 0x000fea0003800000 */
[----:B------:R-:W-:Y:S01]  /*0fa0*/  ISETP.NE.AND P0, PT, R26, R37, PT ;  /* 0x000000251a00720c */ /* 0x000fe20003f05270 */
[----:B------:R-:W-:Y:S02]  /*0fb0*/  IMAD.MOV.U32 R28, RZ, RZ, 0x0 ;  /* 0x00000000ff1c7424 */ /* 0x000fe400078e00ff */
[----:B------:R-:W-:-:S10]  /*0fc0*/  IMAD.MOV.U32 R29, RZ, RZ, -0x80000 ;  /* 0xfff80000ff1d7424 */ /* 0x000fd400078e00ff */
[----:B------:R-:W-:Y:S05]  /*0fd0*/  @!P0 BRA `(.L_x_29) ;  /* 0x0000000000348947 */ /* 0x000fea0003800000 */
[----:B------:R-:W-:Y:S02]  /*0fe0*/  ISETP.NE.AND P0, PT, R26, 0x7ff00000, PT ;  /* 0x7ff000001a00780c */ /* 0x000fe40003f05270 */
[----:B------:R-:W-:Y:S02]  /*0ff0*/  LOP3.LUT R29, R19, 0x80000000, R23, 0x48, !PT ;  /* 0x80000000131d7812 */ /* 0x000fe400078e4817 */
[----:B------:R-:W-:-:S13]  /*1000*/  ISETP.EQ.OR P0, PT, R37, RZ, !P0 ;  /* 0x000000ff2500720c */ /* 0x000fda0004702670 */
[----:B------:R-:W-:Y:S01]  /*1010*/  @P0 LOP3.LUT R18, R29, 0x7ff00000, RZ, 0xfc, !PT ;  /* 0x7ff000001d120812 */ /* 0x000fe200078efcff */
[----:B------:R-:W-:Y:S02]  /*1020*/  @!P0 IMAD.MOV.U32 R28, RZ, RZ, RZ ;  /* 0x000000ffff1c8224 */ /* 0x000fe400078e00ff */
[----:B------:R-:W-:Y:S02]  /*1030*/  @P0 IMAD.MOV.U32 R28, RZ, RZ, RZ ;  /* 0x000000ffff1c0224 */ /* 0x000fe400078e00ff */
[----:B------:R-:W-:Y:S01]  /*1040*/  @P0 IMAD.MOV.U32 R29, RZ, RZ, R18 ;  /* 0x000000ffff1d0224 */ /* 0x000fe200078e0012 */
[----:B------:R-:W-:Y:S06]  /*1050*/  BRA `(.L_x_29) ;  /* 0x0000000000147947 */ /* 0x000fec0003800000 */
.L_x_31:
[----:B------:R-:W-:Y:S01]  /*1060*/  LOP3.LUT R29, R23, 0x80000, RZ, 0xfc, !PT ;  /* 0x00080000171d7812 */ /* 0x000fe200078efcff */
[----:B------:R-:W-:Y:S01]  /*1070*/  IMAD.MOV.U32 R28, RZ, RZ, R22 ;  /* 0x000000ffff1c7224 */ /* 0x000fe200078e0016 */
[----:B------:R-:W-:Y:S06]  /*1080*/  BRA `(.L_x_29) ;  /* 0x0000000000087947 */ /* 0x000fec0003800000 */
.L_x_30:
[----:B------:R-:W-:Y:S01]  /*1090*/  LOP3.LUT R29, R19, 0x80000, RZ, 0xfc, !PT ;  /* 0x00080000131d7812 */ /* 0x000fe200078efcff */
[----:B------:R-:W-:-:S07]  /*10a0*/  IMAD.MOV.U32 R28, RZ, RZ, R18 ;  /* 0x000000ffff1c7224 */ /* 0x000fce00078e0012 */
.L_x_29:
[----:B------:R-:W-:Y:S05]  /*10b0*/  BSYNC.RECONVERGENT B1 ;  /* 0x0000000000017941 */ /* 0x000fea0003800200 */
.L_x_27:
[----:B------:R-:W-:Y:S02]  /*10c0*/  IMAD.MOV.U32 R35, RZ, RZ, 0x0 ;  /* 0x00000000ff237424 */ /* 0x000fe400078e00ff */
[----:B------:R-:W-:Y:S02]  /*10d0*/  IMAD.MOV.U32 R18, RZ, RZ, R28 ;  /* 0x000000ffff127224 */ /* 0x000fe400078e001c */
[----:B------:R-:W-:Y:S01]  /*10e0*/  IMAD.MOV.U32 R19, RZ, RZ, R29 ;  /* 0x000000ffff137224 */ /* 0x000fe200078e001d */
[----:B------:R-:W-:Y:S06]  /*10f0*/  RET.REL.NODEC R34 `(_Z13compute_deltaPdS_iidd) ;  /* 0xffffffec22c07950 */ /* 0x000fec0003c3ffff */
.L_x_32:
        /* <DEDUP_REMOVED lines=16> */
.L_x_33:


//--------------------- .nv.shared.reserved.0     --------------------------
	.section	.nv.shared.reserved.0,"aw",@nobits
	.weak		__nv_reservedSMEM_offset_0_alias
	.size		__nv_reservedSMEM_offset_0_alias, 0, 64
	.other		__nv_reservedSMEM_offset_0_alias,@"STO_CUDA_RESERVED_SHARED STV_DEFAULT"
__nv_reservedSMEM_offset_0_alias:
	.zero		0
	.zero		64


//--------------------- .nv.constant0._Z23set_boundary_conditionsPdii --------------------------
	.section	.nv.constant0._Z23set_boundary_conditionsPdii,"a",@progbits
	.sectionflags	@""
	.align	4
.nv.constant0._Z23set_boundary_conditionsPdii:
	.zero		912


//--------------------- .nv.constant0._Z13assign_valuesPdS_ii --------------------------
	.section	.nv.constant0._Z13assign_valuesPdS_ii,"a",@progbits
	.sectionflags	@""
	.align	4
.nv.constant0._Z13assign_valuesPdS_ii:
	.zero		920


//--------------------- .nv.constant0._Z15compute_l1_normPdS_S_ii --------------------------
	.section	.nv.constant0._Z15compute_l1_normPdS_S_ii,"a",@progbits
	.sectionflags	@""
	.align	4
.nv.constant0._Z15compute_l1_normPdS_S_ii:
	.zero		928


//--------------------- .nv.constant0._Z12add_with_tauPdS_dii --------------------------
	.section	.nv.constant0._Z12add_with_tauPdS_dii,"a",@progbits
	.sectionflags	@""
	.align	4
.nv.constant0._Z12add_with_tauPdS_dii:
	.zero		928


//--------------------- .nv.constant0._Z12clear_memoryPd --------------------------
	.section	.nv.constant0._Z12clear_memoryPd,"a",@progbits
	.sectionflags	@""
	.align	4
.nv.constant0._Z12clear_memoryPd:
	.zero		904


//--------------------- .nv.constant0._Z13compute_deltaPdS_iidd --------------------------
	.section	.nv.constant0._Z13compute_deltaPdS_iidd,"a",@progbits
	.sectionflags	@""
	.align	4
.nv.constant0._Z13compute_deltaPdS_iidd:
	.zero		936


//--------------------- SYMBOLS --------------------------

	.type		.nv.reservedSmem.offset0,@object
	.size		.nv.reservedSmem.offset0,0x4
